	.target	sm_100a

	.elftype	@"ET_EXEC"


//--------------------- .note.nv.tkinfo           --------------------------
	.section	.note.nv.tkinfo,"",@"SHT_NOTE"
	.sectionflags	@"SHF_NOTE_NV_TKINFO"
	.tkinfo
        /*0018*/ 	.word	0x00000002
        /*0030*/ 	.string	""
        /*0030*/ 	.string	"ptxas"
        /*0030*/ 	.string	"Cuda compilation tools, release 13.0, V13.0.88"
        /*0030*/ 	.string	"Build cuda_13.0.r13.0/compiler.36424714_0"
        /*0030*/ 	.string	"-arch sm_100a -m 64 "



//--------------------- .note.nv.cuinfo           --------------------------
	.section	.note.nv.cuinfo,"",@"SHT_NOTE"
	.sectionflags	@"SHF_NOTE_NV_CUINFO"
        /*0018*/ 	.short	0x0002
        /*001a*/ 	.short	0x0064
        /*001c*/ 	.short	0x0082
	.zero		2


//--------------------- .nv.info                  --------------------------
	.section	.nv.info,"",@"SHT_CUDA_INFO"
	.align	4


	//----- nvinfo : EIATTR_REGCOUNT
	.align		4
        /*0000*/ 	.byte	0x04, 0x2f
        /*0002*/ 	.short	(.L_19 - .L_18)
	.align		4
.L_18:
        /*0004*/ 	.word	index@(_ZN7cutlass13device_kernelINS_4gemm6kernel13GemmUniversalIN4cute5tupleIJiiiiEEENS1_10collective13CollectiveMmaINS1_35MainloopSm100TmaUmmaWarpSpecializedILi8ELi2ELi4ENS5_IJNS4_1CILi2EEENSA_ILi1EEESC_EEEEENS5_IJNSA_ILi64EEENSA_ILi128EEESG_EEENS_12float_e5m2_tENS5_IJlSC_lEEESI_SJ_NS4_8TiledMMAINS4_8MMA_AtomIJNS4_10MMA_TraitsINS4_19SM100_MMA_F8F6F4_SSEJSI_SI_fSF_SG_NS4_17integral_constantINS4_4UMMA5MajorELSQ_0EEESR_NSO_INSP_7ScaleInELSS_0EEEST_EEEEEENS4_6LayoutINS5_IJSC_SC_SC_EEENS5_IJNSA_ILi0EEESY_SY_EEEEENS5_IJNS4_10UnderscoreES11_S11_EEEEENS4_13SM90_TMA_LOADENS4_14ComposedLayoutINS4_7SwizzleILi3ELi4ELi3EEENS4_18smem_ptr_flag_bitsILi8EEENSW_INS5_IJNSA_ILi8EEESG_EEENS5_IJSG_SC_EEEEEEEvNS4_8identityENS4_23SM90_TMA_LOAD_MULTICASTES1E_vS1F_EENS_8epilogue10collective18CollectiveEpilogueINS1I_23Sm100TmaWarpSpecializedILi2ELi2ELi32ELb0ELb0EEEJSH_NS5_IJNSW_ISF_SC_EES1N_EEESI_SJ_SI_SJ_NS1I_6fusion15FusionCallbacksIS1M_NS1P_17LinearCombinationISI_fSI_fLNS_15FloatRoundStyleE2EEESH_S1O_JEEENS4_5SM1004TMEM4LOAD26SM100_TMEM_LOAD_16dp32b32xES14_NS15_INS16_ILi2ELi4ELi3EEES19_NSW_INS5_IJS1A_SF_EEENS5_IJSF_SC_EEEEEEENS4_39AutoVectorizingCopyWithAssumedAlignmentILi128EEENS4_14SM90_TMA_STOREES23_S25_S25_EEEvvEEEEvNT_6ParamsE)
        /*0008*/ 	.word	0x00000072


	//----- nvinfo : EIATTR_FRAME_SIZE
	.align		4
.L_19:
        /*000c*/ 	.byte	0x04, 0x11
        /*000e*/ 	.short	(.L_21 - .L_20)
	.align		4
.L_20:
        /*0010*/ 	.word	index@($__internal_2_$__cuda_sm10x_tcgen05_guardrail_trap_unallocated_columns_being_dealloced)
        /*0014*/ 	.word	0x00000000


	//----- nvinfo : EIATTR_FRAME_SIZE
	.align		4
.L_21:
        /*0018*/ 	.byte	0x04, 0x11
        /*001a*/ 	.short	(.L_23 - .L_22)
	.align		4
.L_22:
        /*001c*/ 	.word	index@($__internal_1_$__cuda_sm10x_tcgen05_guardrail_trap_phase_invalid_during_alloc)
        /*0020*/ 	.word	0x00000000


	//----- nvinfo : EIATTR_FRAME_SIZE
	.align		4
.L_23:
        /*0024*/ 	.byte	0x04, 0x11
        /*0026*/ 	.short	(.L_25 - .L_24)
	.align		4
.L_24:
        /*0028*/ 	.word	index@($__internal_0_$__cuda_sm10x_tcgen05_guardrail_trap_col_being_dealloced_not_returned_by_alloc)
        /*002c*/ 	.word	0x00000000


	//----- nvinfo : EIATTR_FRAME_SIZE
	.align		4
.L_25:
        /*0030*/ 	.byte	0x04, 0x11
        /*0032*/ 	.short	(.L_27 - .L_26)
	.align		4
.L_26:
        /*0034*/ 	.word	index@(_ZN7cutlass13device_kernelINS_4gemm6kernel13GemmUniversalIN4cute5tupleIJiiiiEEENS1_10collective13CollectiveMmaINS1_35MainloopSm100TmaUmmaWarpSpecializedILi8ELi2ELi4ENS5_IJNS4_1CILi2EEENSA_ILi1EEESC_EEEEENS5_IJNSA_ILi64EEENSA_ILi128EEESG_EEENS_12float_e5m2_tENS5_IJlSC_lEEESI_SJ_NS4_8TiledMMAINS4_8MMA_AtomIJNS4_10MMA_TraitsINS4_19SM100_MMA_F8F6F4_SSEJSI_SI_fSF_SG_NS4_17integral_constantINS4_4UMMA5MajorELSQ_0EEESR_NSO_INSP_7ScaleInELSS_0EEEST_EEEEEENS4_6LayoutINS5_IJSC_SC_SC_EEENS5_IJNSA_ILi0EEESY_SY_EEEEENS5_IJNS4_10UnderscoreES11_S11_EEEEENS4_13SM90_TMA_LOADENS4_14ComposedLayoutINS4_7SwizzleILi3ELi4ELi3EEENS4_18smem_ptr_flag_bitsILi8EEENSW_INS5_IJNSA_ILi8EEESG_EEENS5_IJSG_SC_EEEEEEEvNS4_8identityENS4_23SM90_TMA_LOAD_MULTICASTES1E_vS1F_EENS_8epilogue10collective18CollectiveEpilogueINS1I_23Sm100TmaWarpSpecializedILi2ELi2ELi32ELb0ELb0EEEJSH_NS5_IJNSW_ISF_SC_EES1N_EEESI_SJ_SI_SJ_NS1I_6fusion15FusionCallbacksIS1M_NS1P_17LinearCombinationISI_fSI_fLNS_15FloatRoundStyleE2EEESH_S1O_JEEENS4_5SM1004TMEM4LOAD26SM100_TMEM_LOAD_16dp32b32xES14_NS15_INS16_ILi2ELi4ELi3EEES19_NSW_INS5_IJS1A_SF_EEENS5_IJSF_SC_EEEEEEENS4_39AutoVectorizingCopyWithAssumedAlignmentILi128EEENS4_14SM90_TMA_STOREES23_S25_S25_EEEvvEEEEvNT_6ParamsE)
        /*0038*/ 	.word	0x00000000


	//----- nvinfo : EIATTR_MIN_STACK_SIZE
	.align		4
.L_27:
        /*003c*/ 	.byte	0x04, 0x12
        /*003e*/ 	.short	(.L_29 - .L_28)
	.align		4
.L_28:
        /*0040*/ 	.word	index@(_ZN7cutlass13device_kernelINS_4gemm6kernel13GemmUniversalIN4cute5tupleIJiiiiEEENS1_10collective13CollectiveMmaINS1_35MainloopSm100TmaUmmaWarpSpecializedILi8ELi2ELi4ENS5_IJNS4_1CILi2EEENSA_ILi1EEESC_EEEEENS5_IJNSA_ILi64EEENSA_ILi128EEESG_EEENS_12float_e5m2_tENS5_IJlSC_lEEESI_SJ_NS4_8TiledMMAINS4_8MMA_AtomIJNS4_10MMA_TraitsINS4_19SM100_MMA_F8F6F4_SSEJSI_SI_fSF_SG_NS4_17integral_constantINS4_4UMMA5MajorELSQ_0EEESR_NSO_INSP_7ScaleInELSS_0EEEST_EEEEEENS4_6LayoutINS5_IJSC_SC_SC_EEENS5_IJNSA_ILi0EEESY_SY_EEEEENS5_IJNS4_10UnderscoreES11_S11_EEEEENS4_13SM90_TMA_LOADENS4_14ComposedLayoutINS4_7SwizzleILi3ELi4ELi3EEENS4_18smem_ptr_flag_bitsILi8EEENSW_INS5_IJNSA_ILi8EEESG_EEENS5_IJSG_SC_EEEEEEEvNS4_8identityENS4_23SM90_TMA_LOAD_MULTICASTES1E_vS1F_EENS_8epilogue10collective18CollectiveEpilogueINS1I_23Sm100TmaWarpSpecializedILi2ELi2ELi32ELb0ELb0EEEJSH_NS5_IJNSW_ISF_SC_EES1N_EEESI_SJ_SI_SJ_NS1I_6fusion15FusionCallbacksIS1M_NS1P_17LinearCombinationISI_fSI_fLNS_15FloatRoundStyleE2EEESH_S1O_JEEENS4_5SM1004TMEM4LOAD26SM100_TMEM_LOAD_16dp32b32xES14_NS15_INS16_ILi2ELi4ELi3EEES19_NSW_INS5_IJS1A_SF_EEENS5_IJSF_SC_EEEEEEENS4_39AutoVectorizingCopyWithAssumedAlignmentILi128EEENS4_14SM90_TMA_STOREES23_S25_S25_EEEvvEEEEvNT_6ParamsE)
        /*0044*/ 	.word	0x00000000
.L_29:


//--------------------- .nv.compat                --------------------------
	.section	.nv.compat,"",@"SHT_CUDA_COMPAT_INFO"
	.align	4
        /*0000*/ 	.byte	0x02, 0x09, 0x01, 0x00, 0x02, 0x02, 0x02, 0x00, 0x02, 0x05, 0x05, 0x00, 0x03, 0x07, 0x01, 0x01
        /*0010*/ 	.byte	0x02, 0x03, 0x01, 0x00, 0x02, 0x06, 0x01, 0x00, 0x04, 0x0b, 0x08, 0x00, 0x09, 0x00, 0x00, 0x00
        /*0020*/ 	.byte	0x00, 0x00, 0x00, 0x00


//--------------------- .nv.info._ZN7cutlass13device_kernelINS_4gemm6kernel13GemmUniversalIN4cute5tupleIJiiiiEEENS1_10collective13CollectiveMmaINS1_35MainloopSm100TmaUmmaWarpSpecializedILi8ELi2ELi4ENS5_IJNS4_1CILi2EEENSA_ILi1EEESC_EEEEENS5_IJNSA_ILi64EEENSA_ILi128EEESG_EEENS_12float_e5m2_tENS5_IJlSC_lEEESI_SJ_NS4_8TiledMMAINS4_8MMA_AtomIJNS4_10MMA_TraitsINS4_19SM100_MMA_F8F6F4_SSEJSI_SI_fSF_SG_NS4_17integral_constantINS4_4UMMA5MajorELSQ_0EEESR_NSO_INSP_7ScaleInELSS_0EEEST_EEEEEENS4_6LayoutINS5_IJSC_SC_SC_EEENS5_IJNSA_ILi0EEESY_SY_EEEEENS5_IJNS4_10UnderscoreES11_S11_EEEEENS4_13SM90_TMA_LOADENS4_14ComposedLayoutINS4_7SwizzleILi3ELi4ELi3EEENS4_18smem_ptr_flag_bitsILi8EEENSW_INS5_IJNSA_ILi8EEESG_EEENS5_IJSG_SC_EEEEEEEvNS4_8identityENS4_23SM90_TMA_LOAD_MULTICASTES1E_vS1F_EENS_8epilogue10collective18CollectiveEpilogueINS1I_23Sm100TmaWarpSpecializedILi2ELi2ELi32ELb0ELb0EEEJSH_NS5_IJNSW_ISF_SC_EES1N_EEESI_SJ_SI_SJ_NS1I_6fusion15FusionCallbacksIS1M_NS1P_17LinearCombinationISI_fSI_fLNS_15FloatRoundStyleE2EEESH_S1O_JEEENS4_5SM1004TMEM4LOAD26SM100_TMEM_LOAD_16dp32b32xES14_NS15_INS16_ILi2ELi4ELi3EEES19_NSW_INS5_IJS1A_SF_EEENS5_IJSF_SC_EEEEEEENS4_39AutoVectorizingCopyWithAssumedAlignmentILi128EEENS4_14SM90_TMA_STOREES23_S25_S25_EEEvvEEEEvNT_6ParamsE --------------------------
	.section	.nv.info._ZN7cutlass13device_kernelINS_4gemm6kernel13GemmUniversalIN4cute5tupleIJiiiiEEENS1_10collective13CollectiveMmaINS1_35MainloopSm100TmaUmmaWarpSpecializedILi8ELi2ELi4ENS5_IJNS4_1CILi2EEENSA_ILi1EEESC_EEEEENS5_IJNSA_ILi64EEENSA_ILi128EEESG_EEENS_12float_e5m2_tENS5_IJlSC_lEEESI_SJ_NS4_8TiledMMAINS4_8MMA_AtomIJNS4_10MMA_TraitsINS4_19SM100_MMA_F8F6F4_SSEJSI_SI_fSF_SG_NS4_17integral_constantINS4_4UMMA5MajorELSQ_0EEESR_NSO_INSP_7ScaleInELSS_0EEEST_EEEEEENS4_6LayoutINS5_IJSC_SC_SC_EEENS5_IJNSA_ILi0EEESY_SY_EEEEENS5_IJNS4_10UnderscoreES11_S11_EEEEENS4_13SM90_TMA_LOADENS4_14ComposedLayoutINS4_7SwizzleILi3ELi4ELi3EEENS4_18smem_ptr_flag_bitsILi8EEENSW_INS5_IJNSA_ILi8EEESG_EEENS5_IJSG_SC_EEEEEEEvNS4_8identityENS4_23SM90_TMA_LOAD_MULTICASTES1E_vS1F_EENS_8epilogue10collective18CollectiveEpilogueINS1I_23Sm100TmaWarpSpecializedILi2ELi2ELi32ELb0ELb0EEEJSH_NS5_IJNSW_ISF_SC_EES1N_EEESI_SJ_SI_SJ_NS1I_6fusion15FusionCallbacksIS1M_NS1P_17LinearCombinationISI_fSI_fLNS_15FloatRoundStyleE2EEESH_S1O_JEEENS4_5SM1004TMEM4LOAD26SM100_TMEM_LOAD_16dp32b32xES14_NS15_INS16_ILi2ELi4ELi3EEES19_NSW_INS5_IJS1A_SF_EEENS5_IJSF_SC_EEEEEEENS4_39AutoVectorizingCopyWithAssumedAlignmentILi128EEENS4_14SM90_TMA_STOREES23_S25_S25_EEEvvEEEEvNT_6ParamsE,"",@"SHT_CUDA_INFO"
	.sectionflags	@""
	.align	4


	//----- nvinfo : EIATTR_CUDA_API_VERSION
	.align		4
        /*0000*/ 	.byte	0x04, 0x37
        /*0002*/ 	.short	(.L_31 - .L_30)
.L_30:
        /*0004*/ 	.word	0x00000082


	//----- nvinfo : EIATTR_KPARAM_INFO
	.align		4
.L_31:
        /*0008*/ 	.byte	0x04, 0x17
        /*000a*/ 	.short	(.L_33 - .L_32)
.L_32:
        /*000c*/ 	.word	0x00000000
        /*0010*/ 	.short	0x0000
        /*0012*/ 	.short	0x0000
        /*0014*/ 	.byte	0x00, 0xf0, 0x01, 0x20


	//----- nvinfo : EIATTR_AT_ENTRY_FRAGMENTS
	.align		4
.L_33:
        /*0018*/ 	.byte	0x04, 0x4f
        /*001a*/ 	.short	(.L_35 - .L_34)


	//   ....[0]....
.L_34:
        /*001c*/ 	.word	0x00000006


	//----- nvinfo : EIATTR_RESERVED_SMEM_USED
	.align		4
.L_35:
        /*0020*/ 	.byte	0x01, 0x41
	.zero		2


	//----- nvinfo : EIATTR_SPARSE_MMA_MASK
	.align		4
        /*0024*/ 	.byte	0x03, 0x50
        /*0026*/ 	.short	0x0000


	//----- nvinfo : EIATTR_TCGEN05_1CTA_USED
	.align		4
        /*0028*/ 	.byte	0x01, 0x51
	.zero		2


	//----- nvinfo : EIATTR_MAXREG_COUNT
	.align		4
        /*002c*/ 	.byte	0x03, 0x1b
        /*002e*/ 	.short	0x00ff


	//----- nvinfo : EIATTR_NUM_BARRIERS
	.align		4
        /*0030*/ 	.byte	0x02, 0x4c
        /*0032*/ 	.byte	0x07
	.zero		1


	//----- nvinfo : EIATTR_EXTERNS
	.align		4
        /*0034*/ 	.byte	0x04, 0x0f
        /*0036*/ 	.short	(.L_37 - .L_36)


	//   ....[0]....
	.align		4
.L_36:
        /*0038*/ 	.word	index@(__assertfail)


	//----- nvinfo : EIATTR_MERCURY_ISA_VERSION
	.align		4
.L_37:
        /*003c*/ 	.byte	0x03, 0x5f
        /*003e*/ 	.short	0x0101


	//----- nvinfo : EIATTR_INT_WARP_WIDE_INSTR_OFFSETS
	.align		4
        /*0040*/ 	.byte	0x04, 0x31
        /*0042*/ 	.short	(.L_39 - .L_38)


	//   ....[0]....
.L_38:
        /*0044*/ 	.word	0x00003f40


	//   ....[1]....
        /*0048*/ 	.word	0x00003f60


	//   ....[2]....
        /*004c*/ 	.word	0x00003f90


	//   ....[3]....
        /*0050*/ 	.word	0x00004b60


	//   ....[4]....
        /*0054*/ 	.word	0x00004bd0


	//   ....[5]....
        /*0058*/ 	.word	0x00004cc0


	//   ....[6]....
        /*005c*/ 	.word	0x00004d70


	//----- nvinfo : EIATTR_COOP_GROUP_MASK_REGIDS
	.align		4
.L_39:
        /*0060*/ 	.byte	0x04, 0x29
        /*0062*/ 	.short	(.L_41 - .L_40)


	//   ....[0]....
.L_40:
        /*0064*/ 	.word	0xffffffff


	//   ....[1]....
        /*0068*/ 	.word	0xffffffff


	//   ....[2]....
        /*006c*/ 	.word	0xffffffff


	//   ....[3]....
        /*0070*/ 	.word	0xffffffff


	//   ....[4]....
        /*0074*/ 	.word	0xffffffff


	//   ....[5]....
        /*0078*/ 	.word	0xffffffff


	//   ....[6]....
        /*007c*/ 	.word	0xffffffff


	//   ....[7]....
        /*0080*/ 	.word	0xffffffff


	//   ....[8]....
        /*0084*/ 	.word	0xffffffff


	//   ....[9]....
        /*0088*/ 	.word	0xffffffff


	//   ....[10]....
        /*008c*/ 	.word	0xffffffff


	//   ....[11]....
        /*0090*/ 	.word	0xffffffff


	//   ....[12]....
        /*0094*/ 	.word	0xffffffff


	//   ....[13]....
        /*0098*/ 	.word	0xffffffff


	//----- nvinfo : EIATTR_COOP_GROUP_INSTR_OFFSETS
	.align		4
.L_41:
        /*009c*/ 	.byte	0x04, 0x28
        /*009e*/ 	.short	(.L_43 - .L_42)


	//   ....[0]....
.L_42:
        /*00a0*/ 	.word	0x00000080


	//   ....[1]....
        /*00a4*/ 	.word	0x000004f0


	//   ....[2]....
        /*00a8*/ 	.word	0x00000730


	//   ....[3]....
        /*00ac*/ 	.word	0x00000890


	//   ....[4]....
        /*00b0*/ 	.word	0x00000990


	//   ....[5]....
        /*00b4*/ 	.word	0x00000b00


	//   ....[6]....
        /*00b8*/ 	.word	0x00000ca0


	//   ....[7]....
        /*00bc*/ 	.word	0x00000e60


	//   ....[8]....
        /*00c0*/ 	.word	0x00002020


	//   ....[9]....
        /*00c4*/ 	.word	0x00003130


	//   ....[10]....
        /*00c8*/ 	.word	0x00003340


	//   ....[11]....
        /*00cc*/ 	.word	0x00003370


	//   ....[12]....
        /*00d0*/ 	.word	0x00003e20


	//   ....[13]....
        /*00d4*/ 	.word	0x00004050


	//----- nvinfo : EIATTR_VRC_CTA_INIT_COUNT
	.align		4
.L_43:
        /*00d8*/ 	.byte	0x02, 0x4a
        /*00da*/ 	.byte	0x80
	.zero		1


	//----- nvinfo : EIATTR_SYSCALL_OFFSETS
	.align		4
        /*00dc*/ 	.byte	0x04, 0x46
        /*00de*/ 	.short	(.L_45 - .L_44)


	//   ....[0]....
.L_44:
        /*00e0*/ 	.word	0x00005980


	//   ....[1]....
        /*00e4*/ 	.word	0x00005ac0


	//   ....[2]....
        /*00e8*/ 	.word	0x000062f0


	//   ....[3]....
        /*00ec*/ 	.word	0x00007080


	//----- nvinfo : EIATTR_MBARRIER_INSTR_OFFSETS
	.align		4
.L_45:
        /*00f0*/ 	.byte	0x04, 0x39
        /*00f2*/ 	.short	(.L_47 - .L_46)


	//   ....[0]....
.L_46:
        /*00f4*/ 	.word	0x00000610
        /*00f8*/ 	.word	0x000000ff
        /*00fc*/ 	.word	0x00000000
        /*0100*/ 	.short	0x0100
        /*0102*/ 	.byte	0x04
	.zero		1


	//   ....[1]....
        /*0104*/ 	.word	0x00000620
        /*0108*/ 	.word	0x000000ff
        /*010c*/ 	.word	0x00000040
        /*0110*/ 	.short	0x0100
        /*0112*/ 	.byte	0x04
	.zero		1


	//   ....[2]....
        /*0114*/ 	.word	0x00000630
        /*0118*/ 	.word	0x000000ff
        /*011c*/ 	.word	0x00000008
        /*0120*/ 	.short	0x0100
        /*0122*/ 	.byte	0x04
	.zero		1


	//   ....[3]....
        /*0124*/ 	.word	0x00000640
        /*0128*/ 	.word	0x000000ff
        /*012c*/ 	.word	0x00000048
        /*0130*/ 	.short	0x0100
        /*0132*/ 	.byte	0x04
	.zero		1


	//   ....[4]....
        /*0134*/ 	.word	0x00000650
        /*0138*/ 	.word	0x000000ff
        /*013c*/ 	.word	0x00000010
        /*0140*/ 	.short	0x0100
        /*0142*/ 	.byte	0x04
	.zero		1


	//   ....[5]....
        /*0144*/ 	.word	0x00000660
        /*0148*/ 	.word	0x000000ff
        /*014c*/ 	.word	0x00000050
        /*0150*/ 	.short	0x0100
        /*0152*/ 	.byte	0x04
	.zero		1


	//   ....[6]....
        /*0154*/ 	.word	0x00000670
        /*0158*/ 	.word	0x000000ff
        /*015c*/ 	.word	0x00000018
        /*0160*/ 	.short	0x0100
        /*0162*/ 	.byte	0x04
	.zero		1


	//   ....[7]....
        /*0164*/ 	.word	0x00000680
        /*0168*/ 	.word	0x000000ff
        /*016c*/ 	.word	0x00000058
        /*0170*/ 	.short	0x0100
        /*0172*/ 	.byte	0x04
	.zero		1


	//   ....[8]....
        /*0174*/ 	.word	0x00000690
        /*0178*/ 	.word	0x000000ff
        /*017c*/ 	.word	0x00000020
        /*0180*/ 	.short	0x0100
        /*0182*/ 	.byte	0x04
	.zero		1


	//   ....[9]....
        /*0184*/ 	.word	0x000006a0
        /*0188*/ 	.word	0x000000ff
        /*018c*/ 	.word	0x00000060
        /*0190*/ 	.short	0x0100
        /*0192*/ 	.byte	0x04
	.zero		1


	//   ....[10]....
        /*0194*/ 	.word	0x000006b0
        /*0198*/ 	.word	0x000000ff
        /*019c*/ 	.word	0x00000028
        /*01a0*/ 	.short	0x0100
        /*01a2*/ 	.byte	0x04
	.zero		1


	//   ....[11]....
        /*01a4*/ 	.word	0x000006c0
        /*01a8*/ 	.word	0x000000ff
        /*01ac*/ 	.word	0x00000068
        /*01b0*/ 	.short	0x0100
        /*01b2*/ 	.byte	0x04
	.zero		1


	//   ....[12]....
        /*01b4*/ 	.word	0x000006d0
        /*01b8*/ 	.word	0x000000ff
        /*01bc*/ 	.word	0x00000030
        /*01c0*/ 	.short	0x0100
        /*01c2*/ 	.byte	0x04
	.zero		1


	//   ....[13]....
        /*01c4*/ 	.word	0x000006e0
        /*01c8*/ 	.word	0x000000ff
        /*01cc*/ 	.word	0x00000070
        /*01d0*/ 	.short	0x0100
        /*01d2*/ 	.byte	0x04
	.zero		1


	//   ....[14]....
        /*01d4*/ 	.word	0x000006f0
        /*01d8*/ 	.word	0x000000ff
        /*01dc*/ 	.word	0x00000038
        /*01e0*/ 	.short	0x0100
        /*01e2*/ 	.byte	0x04
	.zero		1


	//   ....[15]....
        /*01e4*/ 	.word	0x00000700
        /*01e8*/ 	.word	0x000000ff
        /*01ec*/ 	.word	0x00000078
        /*01f0*/ 	.short	0x0100
        /*01f2*/ 	.byte	0x04
	.zero		1


	//   ....[16]....
        /*01f4*/ 	.word	0x00000840
        /*01f8*/ 	.word	0x000000ff
        /*01fc*/ 	.word	0x00000080
        /*0200*/ 	.short	0x0100
        /*0202*/ 	.byte	0x04
	.zero		1


	//   ....[17]....
        /*0204*/ 	.word	0x00000850
        /*0208*/ 	.word	0x000000ff
        /*020c*/ 	.word	0x00000090
        /*0210*/ 	.short	0x0100
        /*0212*/ 	.byte	0x04
	.zero		1


	//   ....[18]....
        /*0214*/ 	.word	0x00000860
        /*0218*/ 	.word	0x000000ff
        /*021c*/ 	.word	0x00000088
        /*0220*/ 	.short	0x0100
        /*0222*/ 	.byte	0x04
	.zero		1


	//   ....[19]....
        /*0224*/ 	.word	0x00000870
        /*0228*/ 	.word	0x000000ff
        /*022c*/ 	.word	0x00000098
        /*0230*/ 	.short	0x0100
        /*0232*/ 	.byte	0x04
	.zero		1


	//   ....[20]....
        /*0234*/ 	.word	0x00000960
        /*0238*/ 	.word	0x000000ff
        /*023c*/ 	.word	0x000000a0
        /*0240*/ 	.short	0x0100
        /*0242*/ 	.byte	0x06
	.zero		1


	//   ....[21]....
        /*0244*/ 	.word	0x00000970
        /*0248*/ 	.word	0x000000ff
        /*024c*/ 	.word	0x000000a8
        /*0250*/ 	.short	0x0100
        /*0252*/ 	.byte	0x06
	.zero		1


	//   ....[22]....
        /*0254*/ 	.word	0x00000ab0
        /*0258*/ 	.word	0x000000ff
        /*025c*/ 	.word	0x000000b0
        /*0260*/ 	.short	0x0100
        /*0262*/ 	.byte	0x06
	.zero		1


	//   ....[23]....
        /*0264*/ 	.word	0x00000ac0
        /*0268*/ 	.word	0x000000ff
        /*026c*/ 	.word	0x000000c0
        /*0270*/ 	.short	0x0100
        /*0272*/ 	.byte	0x06
	.zero		1


	//   ....[24]....
        /*0274*/ 	.word	0x00000ad0
        /*0278*/ 	.word	0x000000ff
        /*027c*/ 	.word	0x000000b8
        /*0280*/ 	.short	0x0100
        /*0282*/ 	.byte	0x06
	.zero		1


	//   ....[25]....
        /*0284*/ 	.word	0x00000ae0
        /*0288*/ 	.word	0x000000ff
        /*028c*/ 	.word	0x000000c8
        /*0290*/ 	.short	0x0100
        /*0292*/ 	.byte	0x06
	.zero		1


	//   ....[26]....
        /*0294*/ 	.word	0x00000c10
        /*0298*/ 	.word	0x000000ff
        /*029c*/ 	.word	0x000000d0
        /*02a0*/ 	.short	0x0100
        /*02a2*/ 	.byte	0x04
	.zero		1


	//   ....[27]....
        /*02a4*/ 	.word	0x00000c20
        /*02a8*/ 	.word	0x000000ff
        /*02ac*/ 	.word	0x000000f0
        /*02b0*/ 	.short	0x0100
        /*02b2*/ 	.byte	0x04
	.zero		1


	//   ....[28]....
        /*02b4*/ 	.word	0x00000c30
        /*02b8*/ 	.word	0x000000ff
        /*02bc*/ 	.word	0x000000d8
        /*02c0*/ 	.short	0x0100
        /*02c2*/ 	.byte	0x04
	.zero		1


	//   ....[29]....
        /*02c4*/ 	.word	0x00000c40
        /*02c8*/ 	.word	0x000000ff
        /*02cc*/ 	.word	0x000000f8
        /*02d0*/ 	.short	0x0100
        /*02d2*/ 	.byte	0x04
	.zero		1


	//   ....[30]....
        /*02d4*/ 	.word	0x00000c50
        /*02d8*/ 	.word	0x000000ff
        /*02dc*/ 	.word	0x000000e0
        /*02e0*/ 	.short	0x0100
        /*02e2*/ 	.byte	0x04
	.zero		1


	//   ....[31]....
        /*02e4*/ 	.word	0x00000c60
        /*02e8*/ 	.word	0x000000ff
        /*02ec*/ 	.word	0x00000100
        /*02f0*/ 	.short	0x0100
        /*02f2*/ 	.byte	0x04
	.zero		1


	//   ....[32]....
        /*02f4*/ 	.word	0x00000c70
        /*02f8*/ 	.word	0x000000ff
        /*02fc*/ 	.word	0x000000e8
        /*0300*/ 	.short	0x0100
        /*0302*/ 	.byte	0x04
	.zero		1


	//   ....[33]....
        /*0304*/ 	.word	0x00000c80
        /*0308*/ 	.word	0x000000ff
        /*030c*/ 	.word	0x00000108
        /*0310*/ 	.short	0x0100
        /*0312*/ 	.byte	0x04
	.zero		1


	//   ....[34]....
        /*0314*/ 	.word	0x00000d70
        /*0318*/ 	.word	0x000000ff
        /*031c*/ 	.word	0x00000110
        /*0320*/ 	.short	0x0100
        /*0322*/ 	.byte	0x04
	.zero		1


	//   ....[35]....
        /*0324*/ 	.word	0x00000d80
        /*0328*/ 	.word	0x000000ff
        /*032c*/ 	.word	0x00000120
        /*0330*/ 	.short	0x0100
        /*0332*/ 	.byte	0x04
	.zero		1


	//   ....[36]....
        /*0334*/ 	.word	0x00000d90
        /*0338*/ 	.word	0x000000ff
        /*033c*/ 	.word	0x00000118
        /*0340*/ 	.short	0x0100
        /*0342*/ 	.byte	0x04
	.zero		1


	//   ....[37]....
        /*0344*/ 	.word	0x00000da0
        /*0348*/ 	.word	0x000000ff
        /*034c*/ 	.word	0x00000128
        /*0350*/ 	.short	0x0100
        /*0352*/ 	.byte	0x04
	.zero		1


	//   ....[38]....
        /*0354*/ 	.word	0x000018d0
        /*0358*/ 	.word	0x00000000
        /*035c*/ 	.word	0x00000120
        /*0360*/ 	.short	0x010a
        /*0362*/ 	.byte	0xff
	.zero		1


	//   ....[39]....
        /*0364*/ 	.word	0x000018f0
        /*0368*/ 	.word	0x00000000
        /*036c*/ 	.word	0x00000110
        /*0370*/ 	.short	0x0101
        /*0372*/ 	.byte	0xff
	.zero		1


	//   ....[40]....
        /*0374*/ 	.word	0x000019b0
        /*0378*/ 	.word	0x000000ff
        /*037c*/ 	.word	0x00000040
        /*0380*/ 	.short	0x010a
        /*0382*/ 	.byte	0x04
	.zero		1


	//   ....[41]....
        /*0384*/ 	.word	0x00001a30
        /*0388*/ 	.word	0x000000ff
        /*038c*/ 	.word	0x00000040
        /*0390*/ 	.short	0x010a
        /*0392*/ 	.byte	0x21
	.zero		1


	//   ....[42]....
        /*0394*/ 	.word	0x00001bc0
        /*0398*/ 	.word	0x000000ff
        /*039c*/ 	.word	0x00000040
        /*03a0*/ 	.short	0x010a
        /*03a2*/ 	.byte	0x08
	.zero		1


	//   ....[43]....
        /*03a4*/ 	.word	0x00001ce0
        /*03a8*/ 	.word	0x000000ff
        /*03ac*/ 	.word	0x000000a8
        /*03b0*/ 	.short	0x0101
        /*03b2*/ 	.byte	0x07
	.zero		1


	//   ....[44]....
        /*03b4*/ 	.word	0x00001d00
        /*03b8*/ 	.word	0x000000ff
        /*03bc*/ 	.word	0x00000040
        /*03c0*/ 	.short	0x010a
        /*03c2*/ 	.byte	0x04
	.zero		1


	//   ....[45]....
        /*03c4*/ 	.word	0x00001d80
        /*03c8*/ 	.word	0x000000ff
        /*03cc*/ 	.word	0x00000040
        /*03d0*/ 	.short	0x010a
        /*03d2*/ 	.byte	0x09
	.zero		1


	//   ....[46]....
        /*03d4*/ 	.word	0x00001f20
        /*03d8*/ 	.word	0x000000ff
        /*03dc*/ 	.word	0x00000040
        /*03e0*/ 	.short	0x010a
        /*03e2*/ 	.byte	0x06
	.zero		1


	//   ....[47]....
        /*03e4*/ 	.word	0x00002050
        /*03e8*/ 	.word	0x00000003
        /*03ec*/ 	.word	0x000000b0
        /*03f0*/ 	.short	0x010a
        /*03f2*/ 	.byte	0xff
	.zero		1


	//   ....[48]....
        /*03f4*/ 	.word	0x000021a0
        /*03f8*/ 	.word	0x00000000
        /*03fc*/ 	.word	0x00000000
        /*0400*/ 	.short	0x0101
        /*0402*/ 	.byte	0xff
	.zero		1


	//   ....[49]....
        /*0404*/ 	.word	0x00002740
        /*0408*/ 	.word	0x000000ff
        /*040c*/ 	.word	0x00000000
        /*0410*/ 	.short	0x010a
        /*0412*/ 	.byte	0x04
	.zero		1


	//   ....[50]....
        /*0414*/ 	.word	0x000027d0
        /*0418*/ 	.word	0x000000ff
        /*041c*/ 	.word	0x00000000
        /*0420*/ 	.short	0x010a
        /*0422*/ 	.byte	0x05
	.zero		1


	//   ....[51]....
        /*0424*/ 	.word	0x00002860
        /*0428*/ 	.word	0x000000ff
        /*042c*/ 	.word	0x00000000
        /*0430*/ 	.short	0x010a
        /*0432*/ 	.byte	0x05
	.zero		1


	//   ....[52]....
        /*0434*/ 	.word	0x000028f0
        /*0438*/ 	.word	0x000000ff
        /*043c*/ 	.word	0x00000000
        /*0440*/ 	.short	0x010a
        /*0442*/ 	.byte	0x05
	.zero		1


	//   ....[53]....
        /*0444*/ 	.word	0x00002980
        /*0448*/ 	.word	0x000000ff
        /*044c*/ 	.word	0x00000000
        /*0450*/ 	.short	0x010a
        /*0452*/ 	.byte	0x05
	.zero		1


	//   ....[54]....
        /*0454*/ 	.word	0x00002a10
        /*0458*/ 	.word	0x000000ff
        /*045c*/ 	.word	0x00000000
        /*0460*/ 	.short	0x010a
        /*0462*/ 	.byte	0x05
	.zero		1


	//   ....[55]....
        /*0464*/ 	.word	0x00002aa0
        /*0468*/ 	.word	0x000000ff
        /*046c*/ 	.word	0x00000000
        /*0470*/ 	.short	0x010a
        /*0472*/ 	.byte	0x05
	.zero		1


	//   ....[56]....
        /*0474*/ 	.word	0x00002b40
        /*0478*/ 	.word	0x00000000
        /*047c*/ 	.word	0x00000000
        /*0480*/ 	.short	0x010a
        /*0482*/ 	.byte	0xff
	.zero		1


	//   ....[57]....
        /*0484*/ 	.word	0x00002c80
        /*0488*/ 	.word	0x00000002
        /*048c*/ 	.word	0x00000110
        /*0490*/ 	.short	0x010a
        /*0492*/ 	.byte	0xff
	.zero		1


	//   ....[58]....
        /*0494*/ 	.word	0x00002ce0
        /*0498*/ 	.word	0x00000004
        /*049c*/ 	.word	0x00000000
        /*04a0*/ 	.short	0x0101
        /*04a2*/ 	.byte	0xff
	.zero		1


	//   ....[59]....
        /*04a4*/ 	.word	0x00002d00
        /*04a8*/ 	.word	0x000000ff
        /*04ac*/ 	.word	0x000000c0
        /*04b0*/ 	.short	0x010a
        /*04b2*/ 	.byte	0x04
	.zero		1


	//   ....[60]....
        /*04b4*/ 	.word	0x00002e20
        /*04b8*/ 	.word	0x00000002
        /*04bc*/ 	.word	0x000000b0
        /*04c0*/ 	.short	0x010a
        /*04c2*/ 	.byte	0xff
	.zero		1


	//   ....[61]....
        /*04c4*/ 	.word	0x00002f30
        /*04c8*/ 	.word	0x00000002
        /*04cc*/ 	.word	0x00000000
        /*04d0*/ 	.short	0x0101
        /*04d2*/ 	.byte	0xff
	.zero		1


	//   ....[62]....
        /*04d4*/ 	.word	0x00002fc0
        /*04d8*/ 	.word	0x000000ff
        /*04dc*/ 	.word	0x000000c0
        /*04e0*/ 	.short	0x0106
        /*04e2*/ 	.byte	0x04
	.zero		1


	//   ....[63]....
        /*04e4*/ 	.word	0x00002fe0
        /*04e8*/ 	.word	0x000000ff
        /*04ec*/ 	.word	0x000000c0
        /*04f0*/ 	.short	0x010a
        /*04f2*/ 	.byte	0x04
	.zero		1


	//   ....[64]....
        /*04f4*/ 	.word	0x00003070
        /*04f8*/ 	.word	0x000000ff
        /*04fc*/ 	.word	0x000000c0
        /*0500*/ 	.short	0x0106
        /*0502*/ 	.byte	0x07
	.zero		1


	//   ....[65]....
        /*0504*/ 	.word	0x000030b0
        /*0508*/ 	.word	0x00000000
        /*050c*/ 	.word	0x000000c0
        /*0510*/ 	.short	0x010a
        /*0512*/ 	.byte	0xff
	.zero		1


	//   ....[66]....
        /*0514*/ 	.word	0x00003610
        /*0518*/ 	.word	0x00000000
        /*051c*/ 	.word	0x000000b0
        /*0520*/ 	.short	0x010a
        /*0522*/ 	.byte	0xff
	.zero		1


	//   ....[67]....
        /*0524*/ 	.word	0x00003710
        /*0528*/ 	.word	0x00000003
        /*052c*/ 	.word	0x00000000
        /*0530*/ 	.short	0x0101
        /*0532*/ 	.byte	0xff
	.zero		1


	//   ....[68]....
        /*0534*/ 	.word	0x00003720
        /*0538*/ 	.word	0x000000ff
        /*053c*/ 	.word	0x00000000
        /*0540*/ 	.short	0x010a
        /*0542*/ 	.byte	0x04
	.zero		1


	//   ....[69]....
        /*0544*/ 	.word	0x000037a0
        /*0548*/ 	.word	0x000000ff
        /*054c*/ 	.word	0x000000f0
        /*0550*/ 	.short	0x010a
        /*0552*/ 	.byte	0x1f
	.zero		1


	//   ....[70]....
        /*0554*/ 	.word	0x00003880
        /*0558*/ 	.word	0x000000ff
        /*055c*/ 	.word	0x00000000
        /*0560*/ 	.short	0x010a
        /*0562*/ 	.byte	0x05
	.zero		1


	//   ....[71]....
        /*0564*/ 	.word	0x000039c0
        /*0568*/ 	.word	0x000000ff
        /*056c*/ 	.word	0x00000000
        /*0570*/ 	.short	0x010a
        /*0572*/ 	.byte	0x04
	.zero		1


	//   ....[72]....
        /*0574*/ 	.word	0x00003c50
        /*0578*/ 	.word	0x000000ff
        /*057c*/ 	.word	0x00000000
        /*0580*/ 	.short	0x010a
        /*0582*/ 	.byte	0x04
	.zero		1


	//   ....[73]....
        /*0584*/ 	.word	0x00003ce0
        /*0588*/ 	.word	0x000000ff
        /*058c*/ 	.word	0x00000000
        /*0590*/ 	.short	0x010a
        /*0592*/ 	.byte	0x05
	.zero		1


	//   ....[74]....
        /*0594*/ 	.word	0x00003d70
        /*0598*/ 	.word	0x000000ff
        /*059c*/ 	.word	0x00000000
        /*05a0*/ 	.short	0x010a
        /*05a2*/ 	.byte	0x05
	.zero		1


	//   ....[75]....
        /*05a4*/ 	.word	0x00003e00
        /*05a8*/ 	.word	0x000000ff
        /*05ac*/ 	.word	0x00000000
        /*05b0*/ 	.short	0x010a
        /*05b2*/ 	.byte	0x04
	.zero		1


	//   ....[76]....
        /*05b4*/ 	.word	0x00004320
        /*05b8*/ 	.word	0x00000008
        /*05bc*/ 	.word	0x000000b0
        /*05c0*/ 	.short	0x010a
        /*05c2*/ 	.byte	0xff
	.zero		1


	//   ....[77]....
        /*05c4*/ 	.word	0x00004490
        /*05c8*/ 	.word	0x00000000
        /*05cc*/ 	.word	0x00000000
        /*05d0*/ 	.short	0x0101
        /*05d2*/ 	.byte	0xff
	.zero		1


	//   ....[78]....
        /*05d4*/ 	.word	0x00004970
        /*05d8*/ 	.word	0x000000ff
        /*05dc*/ 	.word	0x000000a8
        /*05e0*/ 	.short	0x010a
        /*05e2*/ 	.byte	0x15
	.zero		1


	//   ....[79]....
        /*05e4*/ 	.word	0x00004b00
        /*05e8*/ 	.word	0x000000ff
        /*05ec*/ 	.word	0x00000090
        /*05f0*/ 	.short	0x010a
        /*05f2*/ 	.byte	0x15
	.zero		1


	//   ....[80]....
        /*05f4*/ 	.word	0x00004c70
        /*05f8*/ 	.word	0x000000ff
        /*05fc*/ 	.word	0x00000080
        /*0600*/ 	.short	0x010b
        /*0602*/ 	.byte	0x15
	.zero		1


	//   ....[81]....
        /*0604*/ 	.word	0x00004c80
        /*0608*/ 	.word	0x000000ff
        /*060c*/ 	.word	0x00000000
        /*0610*/ 	.short	0x0101
        /*0612*/ 	.byte	0x27
	.zero		1


	//   ....[82]....
        /*0614*/ 	.word	0x00004c90
        /*0618*/ 	.word	0x000000ff
        /*061c*/ 	.word	0x00000098
        /*0620*/ 	.short	0x010a
        /*0622*/ 	.byte	0x15
	.zero		1


	//   ....[83]....
        /*0624*/ 	.word	0x00004e70
        /*0628*/ 	.word	0x000000ff
        /*062c*/ 	.word	0x00000088
        /*0630*/ 	.short	0x010b
        /*0632*/ 	.byte	0x15
	.zero		1


	//   ....[84]....
        /*0634*/ 	.word	0x00004e80
        /*0638*/ 	.word	0x000000ff
        /*063c*/ 	.word	0x00000000
        /*0640*/ 	.short	0x0101
        /*0642*/ 	.byte	0x26
	.zero		1


	//   ....[85]....
        /*0644*/ 	.word	0x00004eb0
        /*0648*/ 	.word	0x000000ff
        /*064c*/ 	.word	0x00000090
        /*0650*/ 	.short	0x010a
        /*0652*/ 	.byte	0x15
	.zero		1


	//   ....[86]....
        /*0654*/ 	.word	0x00004ef0
        /*0658*/ 	.word	0x00000000
        /*065c*/ 	.word	0x00000098
        /*0660*/ 	.short	0x010a
        /*0662*/ 	.byte	0xff
	.zero		1


	//   ....[87]....
        /*0664*/ 	.word	0x00005220
        /*0668*/ 	.word	0x00000003
        /*066c*/ 	.word	0x000000b0
        /*0670*/ 	.short	0x010a
        /*0672*/ 	.byte	0xff
	.zero		1


	//   ....[88]....
        /*0674*/ 	.word	0x000053a0
        /*0678*/ 	.word	0x00000000
        /*067c*/ 	.word	0x00000000
        /*0680*/ 	.short	0x0101
        /*0682*/ 	.byte	0xff
	.zero		1


	//   ....[89]....
        /*0684*/ 	.word	0x00005ee0
        /*0688*/ 	.word	0x00000002
        /*068c*/ 	.word	0x00000080
        /*0690*/ 	.short	0x010a
        /*0692*/ 	.byte	0xff
	.zero		1


	//   ....[90]....
        /*0694*/ 	.word	0x00005f50
        /*0698*/ 	.word	0x00000064
        /*069c*/ 	.word	0x000000d0
        /*06a0*/ 	.short	0x010a
        /*06a2*/ 	.byte	0xff
	.zero		1


	//   ....[91]....
        /*06a4*/ 	.word	0x00006040
        /*06a8*/ 	.word	0x00000002
        /*06ac*/ 	.word	0x00000080
        /*06b0*/ 	.short	0x010a
        /*06b2*/ 	.byte	0xff
	.zero		1


	//   ....[92]....
        /*06b4*/ 	.word	0x00006150
        /*06b8*/ 	.word	0x00000000
        /*06bc*/ 	.word	0x00000000
        /*06c0*/ 	.short	0x0101
        /*06c2*/ 	.byte	0xff
	.zero		1


	//   ....[93]....
        /*06c4*/ 	.word	0x000061d0
        /*06c8*/ 	.word	0x00000064
        /*06cc*/ 	.word	0x000000d0
        /*06d0*/ 	.short	0x010a
        /*06d2*/ 	.byte	0xff
	.zero		1


	//   ....[94]....
        /*06d4*/ 	.word	0x00006d20
        /*06d8*/ 	.word	0x0000006d
        /*06dc*/ 	.word	0x00000080
        /*06e0*/ 	.short	0x010a
        /*06e2*/ 	.byte	0xff
	.zero		1


	//   ....[95]....
        /*06e4*/ 	.word	0x00006df0
        /*06e8*/ 	.word	0x0000006d
        /*06ec*/ 	.word	0x00000080
        /*06f0*/ 	.short	0x010a
        /*06f2*/ 	.byte	0xff
	.zero		1


	//   ....[96]....
        /*06f4*/ 	.word	0x00006f00
        /*06f8*/ 	.word	0x00000000
        /*06fc*/ 	.word	0x00000000
        /*0700*/ 	.short	0x0101
        /*0702*/ 	.byte	0xff
	.zero		1


	//   ....[97]....
        /*0704*/ 	.word	0x00007390
        /*0708*/ 	.word	0x000000ff
        /*070c*/ 	.word	0x00000000
        /*0710*/ 	.short	0x0101
        /*0712*/ 	.byte	0x04
	.zero		1


	//   ....[98]....
        /*0714*/ 	.word	0x00007ba0
        /*0718*/ 	.word	0x00000000
        /*071c*/ 	.word	0x00000120
        /*0720*/ 	.short	0x010a
        /*0722*/ 	.byte	0xff
	.zero		1


	//   ....[99]....
        /*0724*/ 	.word	0x00007c00
        /*0728*/ 	.word	0x00000000
        /*072c*/ 	.word	0x00000040
        /*0730*/ 	.short	0x010a
        /*0732*/ 	.byte	0xff
	.zero		1


	//   ....[100]....
        /*0734*/ 	.word	0x00007c60
        /*0738*/ 	.word	0x00000000
        /*073c*/ 	.word	0x00000040
        /*0740*/ 	.short	0x010a
        /*0742*/ 	.byte	0xff
	.zero		1


	//   ....[101]....
        /*0744*/ 	.word	0x00007cb0
        /*0748*/ 	.word	0x00000003
        /*074c*/ 	.word	0x000000b0
        /*0750*/ 	.short	0x010a
        /*0752*/ 	.byte	0xff
	.zero		1


	//   ....[102]....
        /*0754*/ 	.word	0x00007d10
        /*0758*/ 	.word	0x00000000
        /*075c*/ 	.word	0x00000000
        /*0760*/ 	.short	0x010a
        /*0762*/ 	.byte	0xff
	.zero		1


	//   ....[103]....
        /*0764*/ 	.word	0x00007d70
        /*0768*/ 	.word	0x00000000
        /*076c*/ 	.word	0x00000000
        /*0770*/ 	.short	0x010a
        /*0772*/ 	.byte	0xff
	.zero		1


	//   ....[104]....
        /*0774*/ 	.word	0x00007dd0
        /*0778*/ 	.word	0x00000000
        /*077c*/ 	.word	0x00000000
        /*0780*/ 	.short	0x010a
        /*0782*/ 	.byte	0xff
	.zero		1


	//   ....[105]....
        /*0784*/ 	.word	0x00007e30
        /*0788*/ 	.word	0x00000000
        /*078c*/ 	.word	0x00000000
        /*0790*/ 	.short	0x010a
        /*0792*/ 	.byte	0xff
	.zero		1


	//   ....[106]....
        /*0794*/ 	.word	0x00007e90
        /*0798*/ 	.word	0x00000000
        /*079c*/ 	.word	0x00000000
        /*07a0*/ 	.short	0x010a
        /*07a2*/ 	.byte	0xff
	.zero		1


	//   ....[107]....
        /*07a4*/ 	.word	0x00007ef0
        /*07a8*/ 	.word	0x00000000
        /*07ac*/ 	.word	0x00000000
        /*07b0*/ 	.short	0x010a
        /*07b2*/ 	.byte	0xff
	.zero		1


	//   ....[108]....
        /*07b4*/ 	.word	0x00007f50
        /*07b8*/ 	.word	0x00000000
        /*07bc*/ 	.word	0x00000000
        /*07c0*/ 	.short	0x010a
        /*07c2*/ 	.byte	0xff
	.zero		1


	//   ....[109]....
        /*07c4*/ 	.word	0x00007fa0
        /*07c8*/ 	.word	0x00000002
        /*07cc*/ 	.word	0x00000110
        /*07d0*/ 	.short	0x010a
        /*07d2*/ 	.byte	0xff
	.zero		1


	//   ....[110]....
        /*07d4*/ 	.word	0x00008000
        /*07d8*/ 	.word	0x00000002
        /*07dc*/ 	.word	0x000000c0
        /*07e0*/ 	.short	0x010a
        /*07e2*/ 	.byte	0xff
	.zero		1


	//   ....[111]....
        /*07e4*/ 	.word	0x00008050
        /*07e8*/ 	.word	0x00000002
        /*07ec*/ 	.word	0x000000b0
        /*07f0*/ 	.short	0x010a
        /*07f2*/ 	.byte	0xff
	.zero		1


	//   ....[112]....
        /*07f4*/ 	.word	0x000080b0
        /*07f8*/ 	.word	0x00000000
        /*07fc*/ 	.word	0x000000c0
        /*0800*/ 	.short	0x010a
        /*0802*/ 	.byte	0xff
	.zero		1


	//   ....[113]....
        /*0804*/ 	.word	0x00008100
        /*0808*/ 	.word	0x00000000
        /*080c*/ 	.word	0x000000b0
        /*0810*/ 	.short	0x010a
        /*0812*/ 	.byte	0xff
	.zero		1


	//   ....[114]....
        /*0814*/ 	.word	0x00008160
        /*0818*/ 	.word	0x00000003
        /*081c*/ 	.word	0x000000f0
        /*0820*/ 	.short	0x010a
        /*0822*/ 	.byte	0xff
	.zero		1


	//   ....[115]....
        /*0824*/ 	.word	0x000081c0
        /*0828*/ 	.word	0x00000000
        /*082c*/ 	.word	0x00000000
        /*0830*/ 	.short	0x010a
        /*0832*/ 	.byte	0xff
	.zero		1


	//   ....[116]....
        /*0834*/ 	.word	0x00008220
        /*0838*/ 	.word	0x00000000
        /*083c*/ 	.word	0x00000000
        /*0840*/ 	.short	0x010a
        /*0842*/ 	.byte	0xff
	.zero		1


	//   ....[117]....
        /*0844*/ 	.word	0x00008280
        /*0848*/ 	.word	0x00000000
        /*084c*/ 	.word	0x00000000
        /*0850*/ 	.short	0x010a
        /*0852*/ 	.byte	0xff
	.zero		1


	//   ....[118]....
        /*0854*/ 	.word	0x000082e0
        /*0858*/ 	.word	0x00000000
        /*085c*/ 	.word	0x00000000
        /*0860*/ 	.short	0x010a
        /*0862*/ 	.byte	0xff
	.zero		1


	//   ....[119]....
        /*0864*/ 	.word	0x00008340
        /*0868*/ 	.word	0x00000000
        /*086c*/ 	.word	0x00000000
        /*0870*/ 	.short	0x010a
        /*0872*/ 	.byte	0xff
	.zero		1


	//   ....[120]....
        /*0874*/ 	.word	0x00008390
        /*0878*/ 	.word	0x00000008
        /*087c*/ 	.word	0x000000b0
        /*0880*/ 	.short	0x010a
        /*0882*/ 	.byte	0xff
	.zero		1


	//   ....[121]....
        /*0884*/ 	.word	0x000083f0
        /*0888*/ 	.word	0x00000000
        /*088c*/ 	.word	0x000000a8
        /*0890*/ 	.short	0x010a
        /*0892*/ 	.byte	0xff
	.zero		1


	//   ....[122]....
        /*0894*/ 	.word	0x00008450
        /*0898*/ 	.word	0x00000005
        /*089c*/ 	.word	0x00000090
        /*08a0*/ 	.short	0x010a
        /*08a2*/ 	.byte	0xff
	.zero		1


	//   ....[123]....
        /*08a4*/ 	.word	0x000084b0
        /*08a8*/ 	.word	0x00000005
        /*08ac*/ 	.word	0x00000098
        /*08b0*/ 	.short	0x010a
        /*08b2*/ 	.byte	0xff
	.zero		1


	//   ....[124]....
        /*08b4*/ 	.word	0x00008510
        /*08b8*/ 	.word	0x00000000
        /*08bc*/ 	.word	0x00000090
        /*08c0*/ 	.short	0x010a
        /*08c2*/ 	.byte	0xff
	.zero		1


	//   ....[125]....
        /*08c4*/ 	.word	0x00008560
        /*08c8*/ 	.word	0x00000003
        /*08cc*/ 	.word	0x000000b0
        /*08d0*/ 	.short	0x010a
        /*08d2*/ 	.byte	0xff
	.zero		1


	//   ....[126]....
        /*08d4*/ 	.word	0x000085b0
        /*08d8*/ 	.word	0x00000002
        /*08dc*/ 	.word	0x00000080
        /*08e0*/ 	.short	0x010a
        /*08e2*/ 	.byte	0xff
	.zero		1


	//   ....[127]....
        /*08e4*/ 	.word	0x00008600
        /*08e8*/ 	.word	0x00000064
        /*08ec*/ 	.word	0x000000d0
        /*08f0*/ 	.short	0x010a
        /*08f2*/ 	.byte	0xff
	.zero		1


	//   ....[128]....
        /*08f4*/ 	.word	0x00008650
        /*08f8*/ 	.word	0x0000006d
        /*08fc*/ 	.word	0x00000080
        /*0900*/ 	.short	0x010a
        /*0902*/ 	.byte	0xff
	.zero		1


	//----- nvinfo : EIATTR_NUM_MBARRIERS
	.align		4
.L_47:
        /*0904*/ 	.byte	0x03, 0x38
        /*0906*/ 	.short	0x0026


	//----- nvinfo : EIATTR_EXIT_INSTR_OFFSETS
	.align		4
        /*0908*/ 	.byte	0x04, 0x1c
        /*090a*/ 	.short	(.L_49 - .L_48)


	//   ....[0]....
.L_48:
        /*090c*/ 	.word	0x00002b70


	//   ....[1]....
        /*0910*/ 	.word	0x00003080


	//   ....[2]....
        /*0914*/ 	.word	0x000030e0


	//   ....[3]....
        /*0918*/ 	.word	0x00004060


	//   ....[4]....
        /*091c*/ 	.word	0x00004f20


	//   ....[5]....
        /*0920*/ 	.word	0x00004f60


	//   ....[6]....
        /*0924*/ 	.word	0x00007b90


	//----- nvinfo : EIATTR_MAX_THREADS
	.align		4
.L_49:
        /*0928*/ 	.byte	0x04, 0x05
        /*092a*/ 	.short	(.L_51 - .L_50)
.L_50:
        /*092c*/ 	.word	0x00000100
        /*0930*/ 	.word	0x00000001
        /*0934*/ 	.word	0x00000001


	//----- nvinfo : EIATTR_CRS_STACK_SIZE
	.align		4
.L_51:
        /*0938*/ 	.byte	0x04, 0x1e
        /*093a*/ 	.short	(.L_53 - .L_52)
.L_52:
        /*093c*/ 	.word	0x00000000


	//----- nvinfo : EIATTR_CBANK_PARAM_SIZE
	.align		4
.L_53:
        /*0940*/ 	.byte	0x03, 0x19
        /*0942*/ 	.short	0x0800


	//----- nvinfo : EIATTR_PARAM_CBANK
	.align		4
        /*0944*/ 	.byte	0x04, 0x0a
        /*0946*/ 	.short	(.L_55 - .L_54)
	.align		4
.L_54:
        /*0948*/ 	.word	index@(.nv.constant0._ZN7cutlass13device_kernelINS_4gemm6kernel13GemmUniversalIN4cute5tupleIJiiiiEEENS1_10collective13CollectiveMmaINS1_35MainloopSm100TmaUmmaWarpSpecializedILi8ELi2ELi4ENS5_IJNS4_1CILi2EEENSA_ILi1EEESC_EEEEENS5_IJNSA_ILi64EEENSA_ILi128EEESG_EEENS_12float_e5m2_tENS5_IJlSC_lEEESI_SJ_NS4_8TiledMMAINS4_8MMA_AtomIJNS4_10MMA_TraitsINS4_19SM100_MMA_F8F6F4_SSEJSI_SI_fSF_SG_NS4_17integral_constantINS4_4UMMA5MajorELSQ_0EEESR_NSO_INSP_7ScaleInELSS_0EEEST_EEEEEENS4_6LayoutINS5_IJSC_SC_SC_EEENS5_IJNSA_ILi0EEESY_SY_EEEEENS5_IJNS4_10UnderscoreES11_S11_EEEEENS4_13SM90_TMA_LOADENS4_14ComposedLayoutINS4_7SwizzleILi3ELi4ELi3EEENS4_18smem_ptr_flag_bitsILi8EEENSW_INS5_IJNSA_ILi8EEESG_EEENS5_IJSG_SC_EEEEEEEvNS4_8identityENS4_23SM90_TMA_LOAD_MULTICASTES1E_vS1F_EENS_8epilogue10collective18CollectiveEpilogueINS1I_23Sm100TmaWarpSpecializedILi2ELi2ELi32ELb0ELb0EEEJSH_NS5_IJNSW_ISF_SC_EES1N_EEESI_SJ_SI_SJ_NS1I_6fusion15FusionCallbacksIS1M_NS1P_17LinearCombinationISI_fSI_fLNS_15FloatRoundStyleE2EEESH_S1O_JEEENS4_5SM1004TMEM4LOAD26SM100_TMEM_LOAD_16dp32b32xES14_NS15_INS16_ILi2ELi4ELi3EEES19_NSW_INS5_IJS1A_SF_EEENS5_IJSF_SC_EEEEEEENS4_39AutoVectorizingCopyWithAssumedAlignmentILi128EEENS4_14SM90_TMA_STOREES23_S25_S25_EEEvvEEEEvNT_6ParamsE)
        /*094c*/ 	.short	0x0380
        /*094e*/ 	.short	0x0800


	//----- nvinfo : EIATTR_SW_WAR
	.align		4
.L_55:
        /*0950*/ 	.byte	0x04, 0x36
        /*0952*/ 	.short	(.L_57 - .L_56)
.L_56:
        /*0954*/ 	.word	0x00000008
.L_57:


//--------------------- .nv.callgraph             --------------------------
	.section	.nv.callgraph,"",@"SHT_CUDA_CALLGRAPH"
	.align	4
	.sectionentsize	8
	.align		4
        /*0000*/ 	.word	0x00000000
	.align		4
        /*0004*/ 	.word	0xffffffff
	.align		4
        /*0008*/ 	.word	index@(_ZN7cutlass13device_kernelINS_4gemm6kernel13GemmUniversalIN4cute5tupleIJiiiiEEENS1_10collective13CollectiveMmaINS1_35MainloopSm100TmaUmmaWarpSpecializedILi8ELi2ELi4ENS5_IJNS4_1CILi2EEENSA_ILi1EEESC_EEEEENS5_IJNSA_ILi64EEENSA_ILi128EEESG_EEENS_12float_e5m2_tENS5_IJlSC_lEEESI_SJ_NS4_8TiledMMAINS4_8MMA_AtomIJNS4_10MMA_TraitsINS4_19SM100_MMA_F8F6F4_SSEJSI_SI_fSF_SG_NS4_17integral_constantINS4_4UMMA5MajorELSQ_0EEESR_NSO_INSP_7ScaleInELSS_0EEEST_EEEEEENS4_6LayoutINS5_IJSC_SC_SC_EEENS5_IJNSA_ILi0EEESY_SY_EEEEENS5_IJNS4_10UnderscoreES11_S11_EEEEENS4_13SM90_TMA_LOADENS4_14ComposedLayoutINS4_7SwizzleILi3ELi4ELi3EEENS4_18smem_ptr_flag_bitsILi8EEENSW_INS5_IJNSA_ILi8EEESG_EEENS5_IJSG_SC_EEEEEEEvNS4_8identityENS4_23SM90_TMA_LOAD_MULTICASTES1E_vS1F_EENS_8epilogue10collective18CollectiveEpilogueINS1I_23Sm100TmaWarpSpecializedILi2ELi2ELi32ELb0ELb0EEEJSH_NS5_IJNSW_ISF_SC_EES1N_EEESI_SJ_SI_SJ_NS1I_6fusion15FusionCallbacksIS1M_NS1P_17LinearCombinationISI_fSI_fLNS_15FloatRoundStyleE2EEESH_S1O_JEEENS4_5SM1004TMEM4LOAD26SM100_TMEM_LOAD_16dp32b32xES14_NS15_INS16_ILi2ELi4ELi3EEES19_NSW_INS5_IJS1A_SF_EEENS5_IJSF_SC_EEEEEEENS4_39AutoVectorizingCopyWithAssumedAlignmentILi128EEENS4_14SM90_TMA_STOREES23_S25_S25_EEEvvEEEEvNT_6ParamsE)
	.align		4
        /*000c*/ 	.word	index@(__assertfail)
	.align		4
        /*0010*/ 	.word	0x00000000
	.align		4
        /*0014*/ 	.word	0xfffffffe
	.align		4
        /*0018*/ 	.word	0x00000000
	.align		4
        /*001c*/ 	.word	0xfffffffd
	.align		4
        /*0020*/ 	.word	0x00000000
	.align		4
        /*0024*/ 	.word	0xfffffffc


//--------------------- .nv.constant4             --------------------------
	.section	.nv.constant4,"a",@progbits
	.align	8
	.align		8
.nv.constant4:
        /*0000*/ 	.dword	__assertfail
	.align		8
        /*0008*/ 	.dword	__unnamed_1
	.align		8
        /*0010*/ 	.dword	__unnamed_2
	.align		8
        /*0018*/ 	.dword	_ZN39_INTERNAL_53500340_4_k_cu_09dbb34d_97374cuda3std3__45__cpo5beginE
	.align		8
        /*0020*/ 	.dword	_ZN39_INTERNAL_53500340_4_k_cu_09dbb34d_97374cuda3std3__45__cpo3endE
	.align		8
        /*0028*/ 	.dword	_ZN39_INTERNAL_53500340_4_k_cu_09dbb34d_97374cuda3std3__45__cpo6cbeginE
	.align		8
        /*0030*/ 	.dword	_ZN39_INTERNAL_53500340_4_k_cu_09dbb34d_97374cuda3std3__45__cpo4cendE
	.align		8
        /*0038*/ 	.dword	_ZN39_INTERNAL_53500340_4_k_cu_09dbb34d_97374cuda3std3__441_GLOBAL__N__53500340_4_k_cu_09dbb34d_97376ignoreE
	.align		8
        /*0040*/ 	.dword	_ZN39_INTERNAL_53500340_4_k_cu_09dbb34d_97374cuda3std3__419piecewise_constructE
	.align		8
        /*0048*/ 	.dword	_ZN39_INTERNAL_53500340_4_k_cu_09dbb34d_97374cuda3std3__48in_placeE
	.align		8
        /*0050*/ 	.dword	_ZN39_INTERNAL_53500340_4_k_cu_09dbb34d_97374cuda3std6ranges3__45__cpo4swapE
	.align		8
        /*0058*/ 	.dword	_ZN39_INTERNAL_53500340_4_k_cu_09dbb34d_97374cuda3std6ranges3__45__cpo9iter_moveE
	.align		8
        /*0060*/ 	.dword	_ZN39_INTERNAL_53500340_4_k_cu_09dbb34d_97374cute7productE
	.align		8
        /*0068*/ 	.dword	_ZN39_INTERNAL_53500340_4_k_cu_09dbb34d_97374cute1_E
	.align		8
        /*0070*/ 	.dword	$str$25
	.align		8
        /*0078*/ 	.dword	$str$26
	.align		8
        /*0080*/ 	.dword	$str$27
	.align		8
        /*0088*/ 	.dword	$str$28


//--------------------- .text._ZN7cutlass13device_kernelINS_4gemm6kernel13GemmUniversalIN4cute5tupleIJiiiiEEENS1_10collective13CollectiveMmaINS1_35MainloopSm100TmaUmmaWarpSpecializedILi8ELi2ELi4ENS5_IJNS4_1CILi2EEENSA_ILi1EEESC_EEEEENS5_IJNSA_ILi64EEENSA_ILi128EEESG_EEENS_12float_e5m2_tENS5_IJlSC_lEEESI_SJ_NS4_8TiledMMAINS4_8MMA_AtomIJNS4_10MMA_TraitsINS4_19SM100_MMA_F8F6F4_SSEJSI_SI_fSF_SG_NS4_17integral_constantINS4_4UMMA5MajorELSQ_0EEESR_NSO_INSP_7ScaleInELSS_0EEEST_EEEEEENS4_6LayoutINS5_IJSC_SC_SC_EEENS5_IJNSA_ILi0EEESY_SY_EEEEENS5_IJNS4_10UnderscoreES11_S11_EEEEENS4_13SM90_TMA_LOADENS4_14ComposedLayoutINS4_7SwizzleILi3ELi4ELi3EEENS4_18smem_ptr_flag_bitsILi8EEENSW_INS5_IJNSA_ILi8EEESG_EEENS5_IJSG_SC_EEEEEEEvNS4_8identityENS4_23SM90_TMA_LOAD_MULTICASTES1E_vS1F_EENS_8epilogue10collective18CollectiveEpilogueINS1I_23Sm100TmaWarpSpecializedILi2ELi2ELi32ELb0ELb0EEEJSH_NS5_IJNSW_ISF_SC_EES1N_EEESI_SJ_SI_SJ_NS1I_6fusion15FusionCallbacksIS1M_NS1P_17LinearCombinationISI_fSI_fLNS_15FloatRoundStyleE2EEESH_S1O_JEEENS4_5SM1004TMEM4LOAD26SM100_TMEM_LOAD_16dp32b32xES14_NS15_INS16_ILi2ELi4ELi3EEES19_NSW_INS5_IJS1A_SF_EEENS5_IJSF_SC_EEEEEEENS4_39AutoVectorizingCopyWithAssumedAlignmentILi128EEENS4_14SM90_TMA_STOREES23_S25_S25_EEEvvEEEEvNT_6ParamsE --------------------------
	.section	.text._ZN7cutlass13device_kernelINS_4gemm6kernel13GemmUniversalIN4cute5tupleIJiiiiEEENS1_10collective13CollectiveMmaINS1_35MainloopSm100TmaUmmaWarpSpecializedILi8ELi2ELi4ENS5_IJNS4_1CILi2EEENSA_ILi1EEESC_EEEEENS5_IJNSA_ILi64EEENSA_ILi128EEESG_EEENS_12float_e5m2_tENS5_IJlSC_lEEESI_SJ_NS4_8TiledMMAINS4_8MMA_AtomIJNS4_10MMA_TraitsINS4_19SM100_MMA_F8F6F4_SSEJSI_SI_fSF_SG_NS4_17integral_constantINS4_4UMMA5MajorELSQ_0EEESR_NSO_INSP_7ScaleInELSS_0EEEST_EEEEEENS4_6LayoutINS5_IJSC_SC_SC_EEENS5_IJNSA_ILi0EEESY_SY_EEEEENS5_IJNS4_10UnderscoreES11_S11_EEEEENS4_13SM90_TMA_LOADENS4_14ComposedLayoutINS4_7SwizzleILi3ELi4ELi3EEENS4_18smem_ptr_flag_bitsILi8EEENSW_INS5_IJNSA_ILi8EEESG_EEENS5_IJSG_SC_EEEEEEEvNS4_8identityENS4_23SM90_TMA_LOAD_MULTICASTES1E_vS1F_EENS_8epilogue10collective18CollectiveEpilogueINS1I_23Sm100TmaWarpSpecializedILi2ELi2ELi32ELb0ELb0EEEJSH_NS5_IJNSW_ISF_SC_EES1N_EEESI_SJ_SI_SJ_NS1I_6fusion15FusionCallbacksIS1M_NS1P_17LinearCombinationISI_fSI_fLNS_15FloatRoundStyleE2EEESH_S1O_JEEENS4_5SM1004TMEM4LOAD26SM100_TMEM_LOAD_16dp32b32xES14_NS15_INS16_ILi2ELi4ELi3EEES19_NSW_INS5_IJS1A_SF_EEENS5_IJSF_SC_EEEEEEENS4_39AutoVectorizingCopyWithAssumedAlignmentILi128EEENS4_14SM90_TMA_STOREES23_S25_S25_EEEvvEEEEvNT_6ParamsE,"ax",@progbits
	.align	128
.text._ZN7cutlass13device_kernelINS_4gemm6kernel13GemmUniversalIN4cute5tupleIJiiiiEEENS1_10collective13CollectiveMmaINS1_35MainloopSm100TmaUmmaWarpSpecializedILi8ELi2ELi4ENS5_IJNS4_1CILi2EEENSA_ILi1EEESC_EEEEENS5_IJNSA_ILi64EEENSA_ILi128EEESG_EEENS_12float_e5m2_tENS5_IJlSC_lEEESI_SJ_NS4_8TiledMMAINS4_8MMA_AtomIJNS4_10MMA_TraitsINS4_19SM100_MMA_F8F6F4_SSEJSI_SI_fSF_SG_NS4_17integral_constantINS4_4UMMA5MajorELSQ_0EEESR_NSO_INSP_7ScaleInELSS_0EEEST_EEEEEENS4_6LayoutINS5_IJSC_SC_SC_EEENS5_IJNSA_ILi0EEESY_SY_EEEEENS5_IJNS4_10UnderscoreES11_S11_EEEEENS4_13SM90_TMA_LOADENS4_14ComposedLayoutINS4_7SwizzleILi3ELi4ELi3EEENS4_18smem_ptr_flag_bitsILi8EEENSW_INS5_IJNSA_ILi8EEESG_EEENS5_IJSG_SC_EEEEEEEvNS4_8identityENS4_23SM90_TMA_LOAD_MULTICASTES1E_vS1F_EENS_8epilogue10collective18CollectiveEpilogueINS1I_23Sm100TmaWarpSpecializedILi2ELi2ELi32ELb0ELb0EEEJSH_NS5_IJNSW_ISF_SC_EES1N_EEESI_SJ_SI_SJ_NS1I_6fusion15FusionCallbacksIS1M_NS1P_17LinearCombinationISI_fSI_fLNS_15FloatRoundStyleE2EEESH_S1O_JEEENS4_5SM1004TMEM4LOAD26SM100_TMEM_LOAD_16dp32b32xES14_NS15_INS16_ILi2ELi4ELi3EEES19_NSW_INS5_IJS1A_SF_EEENS5_IJSF_SC_EEEEEEENS4_39AutoVectorizingCopyWithAssumedAlignmentILi128EEENS4_14SM90_TMA_STOREES23_S25_S25_EEEvvEEEEvNT_6ParamsE:
        .type           _ZN7cutlass13device_kernelINS_4gemm6kernel13GemmUniversalIN4cute5tupleIJiiiiEEENS1_10collective13CollectiveMmaINS1_35MainloopSm100TmaUmmaWarpSpecializedILi8ELi2ELi4ENS5_IJNS4_1CILi2EEENSA_ILi1EEESC_EEEEENS5_IJNSA_ILi64EEENSA_ILi128EEESG_EEENS_12float_e5m2_tENS5_IJlSC_lEEESI_SJ_NS4_8TiledMMAINS4_8MMA_AtomIJNS4_10MMA_TraitsINS4_19SM100_MMA_F8F6F4_SSEJSI_SI_fSF_SG_NS4_17integral_constantINS4_4UMMA5MajorELSQ_0EEESR_NSO_INSP_7ScaleInELSS_0EEEST_EEEEEENS4_6LayoutINS5_IJSC_SC_SC_EEENS5_IJNSA_ILi0EEESY_SY_EEEEENS5_IJNS4_10UnderscoreES11_S11_EEEEENS4_13SM90_TMA_LOADENS4_14ComposedLayoutINS4_7SwizzleILi3ELi4ELi3EEENS4_18smem_ptr_flag_bitsILi8EEENSW_INS5_IJNSA_ILi8EEESG_EEENS5_IJSG_SC_EEEEEEEvNS4_8identityENS4_23SM90_TMA_LOAD_MULTICASTES1E_vS1F_EENS_8epilogue10collective18CollectiveEpilogueINS1I_23Sm100TmaWarpSpecializedILi2ELi2ELi32ELb0ELb0EEEJSH_NS5_IJNSW_ISF_SC_EES1N_EEESI_SJ_SI_SJ_NS1I_6fusion15FusionCallbacksIS1M_NS1P_17LinearCombinationISI_fSI_fLNS_15FloatRoundStyleE2EEESH_S1O_JEEENS4_5SM1004TMEM4LOAD26SM100_TMEM_LOAD_16dp32b32xES14_NS15_INS16_ILi2ELi4ELi3EEES19_NSW_INS5_IJS1A_SF_EEENS5_IJSF_SC_EEEEEEENS4_39AutoVectorizingCopyWithAssumedAlignmentILi128EEENS4_14SM90_TMA_STOREES23_S25_S25_EEEvvEEEEvNT_6ParamsE,@function
        .size           _ZN7cutlass13device_kernelINS_4gemm6kernel13GemmUniversalIN4cute5tupleIJiiiiEEENS1_10collective13CollectiveMmaINS1_35MainloopSm100TmaUmmaWarpSpecializedILi8ELi2ELi4ENS5_IJNS4_1CILi2EEENSA_ILi1EEESC_EEEEENS5_IJNSA_ILi64EEENSA_ILi128EEESG_EEENS_12float_e5m2_tENS5_IJlSC_lEEESI_SJ_NS4_8TiledMMAINS4_8MMA_AtomIJNS4_10MMA_TraitsINS4_19SM100_MMA_F8F6F4_SSEJSI_SI_fSF_SG_NS4_17integral_constantINS4_4UMMA5MajorELSQ_0EEESR_NSO_INSP_7ScaleInELSS_0EEEST_EEEEEENS4_6LayoutINS5_IJSC_SC_SC_EEENS5_IJNSA_ILi0EEESY_SY_EEEEENS5_IJNS4_10UnderscoreES11_S11_EEEEENS4_13SM90_TMA_LOADENS4_14ComposedLayoutINS4_7SwizzleILi3ELi4ELi3EEENS4_18smem_ptr_flag_bitsILi8EEENSW_INS5_IJNSA_ILi8EEESG_EEENS5_IJSG_SC_EEEEEEEvNS4_8identityENS4_23SM90_TMA_LOAD_MULTICASTES1E_vS1F_EENS_8epilogue10collective18CollectiveEpilogueINS1I_23Sm100TmaWarpSpecializedILi2ELi2ELi32ELb0ELb0EEEJSH_NS5_IJNSW_ISF_SC_EES1N_EEESI_SJ_SI_SJ_NS1I_6fusion15FusionCallbacksIS1M_NS1P_17LinearCombinationISI_fSI_fLNS_15FloatRoundStyleE2EEESH_S1O_JEEENS4_5SM1004TMEM4LOAD26SM100_TMEM_LOAD_16dp32b32xES14_NS15_INS16_ILi2ELi4ELi3EEES19_NSW_INS5_IJS1A_SF_EEENS5_IJSF_SC_EEEEEEENS4_39AutoVectorizingCopyWithAssumedAlignmentILi128EEENS4_14SM90_TMA_STOREES23_S25_S25_EEEvvEEEEvNT_6ParamsE,(.L_x_162 - _ZN7cutlass13device_kernelINS_4gemm6kernel13GemmUniversalIN4cute5tupleIJiiiiEEENS1_10collective13CollectiveMmaINS1_35MainloopSm100TmaUmmaWarpSpecializedILi8ELi2ELi4ENS5_IJNS4_1CILi2EEENSA_ILi1EEESC_EEEEENS5_IJNSA_ILi64EEENSA_ILi128EEESG_EEENS_12float_e5m2_tENS5_IJlSC_lEEESI_SJ_NS4_8TiledMMAINS4_8MMA_AtomIJNS4_10MMA_TraitsINS4_19SM100_MMA_F8F6F4_SSEJSI_SI_fSF_SG_NS4_17integral_constantINS4_4UMMA5MajorELSQ_0EEESR_NSO_INSP_7ScaleInELSS_0EEEST_EEEEEENS4_6LayoutINS5_IJSC_SC_SC_EEENS5_IJNSA_ILi0EEESY_SY_EEEEENS5_IJNS4_10UnderscoreES11_S11_EEEEENS4_13SM90_TMA_LOADENS4_14ComposedLayoutINS4_7SwizzleILi3ELi4ELi3EEENS4_18smem_ptr_flag_bitsILi8EEENSW_INS5_IJNSA_ILi8EEESG_EEENS5_IJSG_SC_EEEEEEEvNS4_8identityENS4_23SM90_TMA_LOAD_MULTICASTES1E_vS1F_EENS_8epilogue10collective18CollectiveEpilogueINS1I_23Sm100TmaWarpSpecializedILi2ELi2ELi32ELb0ELb0EEEJSH_NS5_IJNSW_ISF_SC_EES1N_EEESI_SJ_SI_SJ_NS1I_6fusion15FusionCallbacksIS1M_NS1P_17LinearCombinationISI_fSI_fLNS_15FloatRoundStyleE2EEESH_S1O_JEEENS4_5SM1004TMEM4LOAD26SM100_TMEM_LOAD_16dp32b32xES14_NS15_INS16_ILi2ELi4ELi3EEES19_NSW_INS5_IJS1A_SF_EEENS5_IJSF_SC_EEEEEEENS4_39AutoVectorizingCopyWithAssumedAlignmentILi128EEENS4_14SM90_TMA_STOREES23_S25_S25_EEEvvEEEEvNT_6ParamsE)
        .other          _ZN7cutlass13device_kernelINS_4gemm6kernel13GemmUniversalIN4cute5tupleIJiiiiEEENS1_10collective13CollectiveMmaINS1_35MainloopSm100TmaUmmaWarpSpecializedILi8ELi2ELi4ENS5_IJNS4_1CILi2EEENSA_ILi1EEESC_EEEEENS5_IJNSA_ILi64EEENSA_ILi128EEESG_EEENS_12float_e5m2_tENS5_IJlSC_lEEESI_SJ_NS4_8TiledMMAINS4_8MMA_AtomIJNS4_10MMA_TraitsINS4_19SM100_MMA_F8F6F4_SSEJSI_SI_fSF_SG_NS4_17integral_constantINS4_4UMMA5MajorELSQ_0EEESR_NSO_INSP_7ScaleInELSS_0EEEST_EEEEEENS4_6LayoutINS5_IJSC_SC_SC_EEENS5_IJNSA_ILi0EEESY_SY_EEEEENS5_IJNS4_10UnderscoreES11_S11_EEEEENS4_13SM90_TMA_LOADENS4_14ComposedLayoutINS4_7SwizzleILi3ELi4ELi3EEENS4_18smem_ptr_flag_bitsILi8EEENSW_INS5_IJNSA_ILi8EEESG_EEENS5_IJSG_SC_EEEEEEEvNS4_8identityENS4_23SM90_TMA_LOAD_MULTICASTES1E_vS1F_EENS_8epilogue10collective18CollectiveEpilogueINS1I_23Sm100TmaWarpSpecializedILi2ELi2ELi32ELb0ELb0EEEJSH_NS5_IJNSW_ISF_SC_EES1N_EEESI_SJ_SI_SJ_NS1I_6fusion15FusionCallbacksIS1M_NS1P_17LinearCombinationISI_fSI_fLNS_15FloatRoundStyleE2EEESH_S1O_JEEENS4_5SM1004TMEM4LOAD26SM100_TMEM_LOAD_16dp32b32xES14_NS15_INS16_ILi2ELi4ELi3EEES19_NSW_INS5_IJS1A_SF_EEENS5_IJSF_SC_EEEEEEENS4_39AutoVectorizingCopyWithAssumedAlignmentILi128EEENS4_14SM90_TMA_STOREES23_S25_S25_EEEvvEEEEvNT_6ParamsE,@"STO_CUDA_ENTRY STV_DEFAULT"
_ZN7cutlass13device_kernelINS_4gemm6kernel13GemmUniversalIN4cute5tupleIJiiiiEEENS1_10collective13CollectiveMmaINS1_35MainloopSm100TmaUmmaWarpSpecializedILi8ELi2ELi4ENS5_IJNS4_1CILi2EEENSA_ILi1EEESC_EEEEENS5_IJNSA_ILi64EEENSA_ILi128EEESG_EEENS_12float_e5m2_tENS5_IJlSC_lEEESI_SJ_NS4_8TiledMMAINS4_8MMA_AtomIJNS4_10MMA_TraitsINS4_19SM100_MMA_F8F6F4_SSEJSI_SI_fSF_SG_NS4_17integral_constantINS4_4UMMA5MajorELSQ_0EEESR_NSO_INSP_7ScaleInELSS_0EEEST_EEEEEENS4_6LayoutINS5_IJSC_SC_SC_EEENS5_IJNSA_ILi0EEESY_SY_EEEEENS5_IJNS4_10UnderscoreES11_S11_EEEEENS4_13SM90_TMA_LOADENS4_14ComposedLayoutINS4_7SwizzleILi3ELi4ELi3EEENS4_18smem_ptr_flag_bitsILi8EEENSW_INS5_IJNSA_ILi8EEESG_EEENS5_IJSG_SC_EEEEEEEvNS4_8identityENS4_23SM90_TMA_LOAD_MULTICASTES1E_vS1F_EENS_8epilogue10collective18CollectiveEpilogueINS1I_23Sm100TmaWarpSpecializedILi2ELi2ELi32ELb0ELb0EEEJSH_NS5_IJNSW_ISF_SC_EES1N_EEESI_SJ_SI_SJ_NS1I_6fusion15FusionCallbacksIS1M_NS1P_17LinearCombinationISI_fSI_fLNS_15FloatRoundStyleE2EEESH_S1O_JEEENS4_5SM1004TMEM4LOAD26SM100_TMEM_LOAD_16dp32b32xES14_NS15_INS16_ILi2ELi4ELi3EEES19_NSW_INS5_IJS1A_SF_EEENS5_IJSF_SC_EEEEEEENS4_39AutoVectorizingCopyWithAssumedAlignmentILi128EEENS4_14SM90_TMA_STOREES23_S25_S25_EEEvvEEEEvNT_6ParamsE:
[----:B------:R-:W1:Y:S01]  /*0000*/  LDC R1, c[0x0][0x37c] ;  /* 0x0000df00ff017b82 */ /* 0x000e620000000800 */
[----:B------:R-:W2:Y:S01]  /*0010*/  S2R R93, SR_TID.X ;  /* 0x00000000005d7919 */ /* 0x000ea20000002100 */
[----:B------:R-:W3:Y:S01]  /*0020*/  LDCU.64 UR8, c[0x0][0x890] ;  /* 0x00011200ff0877ac */ /* 0x000ee20008000a00 */
[----:B------:R-:W-:Y:S02]  /*0030*/  PRMT R84, RZ, 0x7610, R84 ;  /* 0x00007610ff547816 */ /* 0x000fe40000000054 */
[----:B------:R-:W-:Y:S01]  /*0040*/  ELECT P3, URZ, PT ;  /* 0x0000000000ff782f */ /* 0x000fe20003860000 */
[----:B---3--:R-:W-:-:S04]  /*0050*/  UISETP.NE.U32.AND UP0, UPT, UR8, URZ, UPT ;  /* 0x000000ff0800728c */ /* 0x008fc8000bf05070 */
[----:B------:R-:W-:Y:S01]  /*0060*/  UISETP.NE.AND.EX UP0, UPT, UR9, URZ, UPT, UP0 ;  /* 0x000000ff0900728c */ /* 0x000fe2000bf05300 */
[----:B--2---:R-:W-:-:S05]  /*0070*/  SHF.R.U32.HI R85, RZ, 0x5, R93 ;  /* 0x00000005ff557819 */ /* 0x004fca000001165d */
[----:B------:R-:W2:Y:S02]  /*0080*/  SHFL.IDX PT, R0, R85, RZ, 0x1f ;  /* 0x00001fff55007589 */ /* 0x000ea400000e0000 */
[----:B--2---:R-:W-:Y:S01]  /*0090*/  R2UR UR18, R0 ;  /* 0x00000000001272ca */ /* 0x004fe200000e0000 */
[----:B-1----:R-:W-:-:S14]  /*00a0*/  BRA.U UP0, `(.L_x_0) ;  /* 0x0000000100307547 */ /* 0x002fdc000b800000 */
[----:B------:R-:W1:Y:S02]  /*00b0*/  LDCU.64 UR4, c[0x0][0x888] ;  /* 0x00011100ff0477ac */ /* 0x000e640008000a00 */
[----:B-1----:R-:W-:-:S04]  /*00c0*/  UISETP.NE.U32.AND UP0, UPT, UR4, URZ, UPT ;  /* 0x000000ff0400728c */ /* 0x002fc8000bf05070 */
[----:B------:R-:W-:-:S09]  /*00d0*/  UISETP.NE.AND.EX UP0, UPT, UR5, URZ, UPT, UP0 ;  /* 0x000000ff0500728c */ /* 0x000fd2000bf05300 */
[----:B------:R-:W-:Y:S05]  /*00e0*/  BRA.U !UP0, `(.L_x_1) ;  /* 0x0000000108147547 */ /* 0x000fea000b800000 */
[----:B------:R-:W1:Y:S01]  /*00f0*/  LDC.64 R2, c[0x0][0x888] ;  /* 0x00022200ff027b82 */ /* 0x000e620000000a00 */
[----:B------:R-:W1:Y:S02]  /*0100*/  LDCU.64 UR4, c[0x0][0x358] ;  /* 0x00006b00ff0477ac */ /* 0x000e640008000a00 */
[----:B-1----:R1:W5:Y:S01]  /*0110*/  LDG.E R41, desc[UR4][R2.64] ;  /* 0x0000000402297981 */ /* 0x002362000c1e1900 */
[----:B------:R-:W-:Y:S01]  /*0120*/  HFMA2 R84, -RZ, RZ, 0, 5.9604644775390625e-08 ;  /* 0x00000001ff547431 */ /* 0x000fe200000001ff */
[----:B------:R-:W-:Y:S05]  /*0130*/  BRA `(.L_x_0) ;  /* 0x00000000000c7947 */ /* 0x000fea0003800000 */
.L_x_1:
[----:B------:R-:W1:Y:S01]  /*0140*/  LDCU UR4, c[0x0][0x880] ;  /* 0x00011000ff0477ac */ /* 0x000e620008000800 */
[----:B------:R-:W-:Y:S01]  /*0150*/  HFMA2 R84, -RZ, RZ, 0, 5.9604644775390625e-08 ;  /* 0x00000001ff547431 */ /* 0x000fe200000001ff */
[----:B-1----:R-:W-:-:S07]  /*0160*/  MOV R41, UR4 ;  /* 0x0000000400297c02 */ /* 0x002fce0008000f00 */
.L_x_0:
[----:B------:R-:W2:Y:S02]  /*0170*/  LDCU.64 UR4, c[0x0][0x8b0] ;  /* 0x00011600ff0477ac */ /* 0x000ea40008000a00 */
[----:B--2---:R-:W-:-:S04]  /*0180*/  UISETP.NE.U32.AND UP0, UPT, UR4, URZ, UPT ;  /* 0x000000ff0400728c */ /* 0x004fc8000bf05070 */
[----:B------:R-:W-:-:S09]  /*0190*/  UISETP.NE.AND.EX UP0, UPT, UR5, URZ, UPT, UP0 ;  /* 0x000000ff0500728c */ /* 0x000fd2000bf05300 */
[----:B------:R-:W-:Y:S05]  /*01a0*/  BRA.U UP0, `(.L_x_2) ;  /* 0x0000000100287547 */ /* 0x000fea000b800000 */
[----:B------:R-:W2:Y:S02]  /*01b0*/  LDCU.64 UR4, c[0x0][0x8a8] ;  /* 0x00011500ff0477ac */ /* 0x000ea40008000a00 */
[----:B--2---:R-:W-:-:S04]  /*01c0*/  UISETP.NE.U32.AND UP0, UPT, UR4, URZ, UPT ;  /* 0x000000ff0400728c */ /* 0x004fc8000bf05070 */
[----:B------:R-:W-:-:S09]  /*01d0*/  UISETP.NE.AND.EX UP0, UPT, UR5, URZ, UPT, UP0 ;  /* 0x000000ff0500728c */ /* 0x000fd2000bf05300 */
[----:B------:R-:W-:Y:S05]  /*01e0*/  BRA.U !UP0, `(.L_x_3) ;  /* 0x0000000108107547 */ /* 0x000fea000b800000 */
[----:B------:R-:W2:Y:S01]  /*01f0*/  LDC.64 R38, c[0x0][0x8a8] ;  /* 0x00022a00ff267b82 */ /* 0x000ea20000000a00 */
[----:B------:R-:W2:Y:S02]  /*0200*/  LDCU.64 UR4, c[0x0][0x358] ;  /* 0x00006b00ff0477ac */ /* 0x000ea40008000a00 */
[----:B--2---:R2:W5:Y:S01]  /*0210*/  LDG.E R38, desc[UR4][R38.64] ;  /* 0x0000000426267981 */ /* 0x004562000c1e1900 */
[----:B------:R-:W-:Y:S05]  /*0220*/  BRA `(.L_x_2) ;  /* 0x0000000000087947 */ /* 0x000fea0003800000 */
.L_x_3:
[----:B------:R-:W2:Y:S02]  /*0230*/  LDCU UR4, c[0x0][0x8a0] ;  /* 0x00011400ff0477ac */ /* 0x000ea40008000800 */
[----:B--2---:R-:W-:Y:S02]  /*0240*/  MOV R38, UR4 ;  /* 0x0000000400267c02 */ /* 0x004fe40008000f00 */
.L_x_2:
[----:B------:R-:W-:Y:S01]  /*0250*/  IMAD.U32 R0, RZ, RZ, UR18 ;  /* 0x00000012ff007e24 */ /* 0x000fe2000f8e00ff */
[----:B------:R-:W-:Y:S04]  /*0260*/  BSSY.RECONVERGENT B0, `(.L_x_4) ;  /* 0x000000c000007945 */ /* 0x000fe80003800200 */
[C---:B------:R-:W-:Y:S02]  /*0270*/  ISETP.NE.OR P1, PT, R0.reuse, 0x1, !P3 ;  /* 0x000000010000780c */ /* 0x040fe40005f25670 */
[----:B------:R-:W-:-:S11]  /*0280*/  ISETP.NE.OR P0, PT, R0, 0x3, !P3 ;  /* 0x000000030000780c */ /* 0x000fd60005f05670 */
[----:B------:R-:W-:Y:S05]  /*0290*/  @P1 BRA `(.L_x_5) ;  /* 0x0000000000201947 */ /* 0x000fea0003800000 */
[----:B------:R-:W3:Y:S02]  /*02a0*/  LDCU.64 UR4, c[0x0][0x348] ;  /* 0x00006900ff0477ac */ /* 0x000ee40008000a00 */
[----:B---3--:R-:W-:Y:S02]  /*02b0*/  UIADD3 UR6, UP1, UPT, UR4, 0x80, URZ ;  /* 0x0000008004067890 */ /* 0x008fe4000ff3e0ff */
[----:B------:R-:W-:Y:S02]  /*02c0*/  UIADD3 UR4, UP0, UPT, UR4, 0x180, URZ ;  /* 0x0000018004047890 */ /* 0x000fe4000ff1e0ff */
[----:B------:R-:W-:Y:S02]  /*02d0*/  UIADD3.X UR7, UPT, UPT, URZ, UR5, URZ, UP1, !UPT ;  /* 0x00000005ff077290 */ /* 0x000fe40008ffe4ff */
[----:B------:R-:W-:-:S07]  /*02e0*/  UIADD3.X UR5, UPT, UPT, URZ, UR5, URZ, UP0, !UPT ;  /* 0x00000005ff057290 */ /* 0x000fce00087fe4ff */
[----:B------:R3:W-:Y:S02]  /*02f0*/  UTMACCTL.PF [UR6] ;  /* 0x00000000060079b9 */ /* 0x0007e40008040000 */
[----:B------:R3:W-:Y:S02]  /*0300*/  UTMACCTL.PF [UR4] ;  /* 0x00000000040079b9 */ /* 0x0007e40008040000 */
[----:B---3--:R-:W-:Y:S01]  /*0310*/  NOP ;  /* 0x0000000000007918 */ /* 0x008fe20000000000 */
.L_x_5:
[----:B------:R-:W-:Y:S05]  /*0320*/  BSYNC.RECONVERGENT B0 ;  /* 0x0000000000007941 */ /* 0x000fea0003800200 */
.L_x_4:
[----:B------:R-:W-:Y:S04]  /*0330*/  BSSY.RECONVERGENT B0, `(.L_x_6) ;  /* 0x000000a000007945 */ /* 0x000fe80003800200 */
        /* <DEDUP_REMOVED lines=9> */
.L_x_7:
[----:B------:R-:W-:Y:S05]  /*03d0*/  BSYNC.RECONVERGENT B0 ;  /* 0x0000000000007941 */ /* 0x000fea0003800200 */
.L_x_6:
[----:B------:R-:W3:Y:S01]  /*03e0*/  LDCU.64 UR4, c[0x0][0x888] ;  /* 0x00011100ff0477ac */ /* 0x000ee20008000a00 */
[----:B------:R-:W-:Y:S02]  /*03f0*/  UISETP.EQ.U32.AND UP2, UPT, UR8, URZ, UPT ;  /* 0x000000ff0800728c */ /* 0x000fe4000bf42070 */
[----:B------:R-:W-:Y:S02]  /*0400*/  UPLOP3.LUT UP3, UPT, UPT, UPT, UPT, 0x80, 0x8 ;  /* 0x000000000008789c */ /* 0x000fe40003f6f070 */
[----:B---3--:R-:W-:-:S04]  /*0410*/  UISETP.NE.U32.AND UP0, UPT, UR4, URZ, UPT ;  /* 0x000000ff0400728c */ /* 0x008fc8000bf05070 */
[----:B------:R-:W-:-:S04]  /*0420*/  UISETP.NE.AND.EX UP1, UPT, UR5, URZ, UPT, UP0 ;  /* 0x000000ff0500728c */ /* 0x000fc8000bf25300 */
[----:B------:R-:W-:-:S04]  /*0430*/  UISETP.EQ.OR.EX UP4, UPT, UR9, URZ, !UP1, UP2 ;  /* 0x000000ff0900728c */ /* 0x000fc8000cf82720 */
[----:B------:R-:W-:-:S06]  /*0440*/  UP2UR UR4, UPR, URZ, 0x10 ;  /* 0x00000010ff047883 */ /* 0x000fcc0008000000 */
[----:B------:R-:W-:Y:S01]  /*0450*/  MOV R86, UR4 ;  /* 0x0000000400567c02 */ /* 0x000fe20008000f00 */
[----:B------:R-:W-:Y:S06]  /*0460*/  BRA.U !UP4, `(.L_x_8) ;  /* 0x000000010c207547 */ /* 0x000fec000b800000 */
[----:B------:R-:W-:Y:S01]  /*0470*/  UISETP.NE.U32.AND UP2, UPT, UR8, URZ, UPT ;  /* 0x000000ff0800728c */ /* 0x000fe2000bf45070 */
[----:B-----5:R-:W-:Y:S01]  /*0480*/  FSETP.NEU.AND P0, PT, R41, RZ, PT ;  /* 0x000000ff2900720b */ /* 0x020fe20003f0d000 */
[----:B------:R-:W-:Y:S02]  /*0490*/  USEL UR4, URZ, 0xffffffff, UP1 ;  /* 0xffffffffff047887 */ /* 0x000fe40008800000 */
[----:B------:R-:W-:-:S10]  /*04a0*/  UISETP.NE.AND.EX UP2, UPT, UR9, URZ, UPT, UP2 ;  /* 0x000000ff0900728c */ /* 0x000fd4000bf45320 */
[----:B------:R-:W-:Y:S01]  /*04b0*/  VOTEU.ANY UP0, P0 ;  /* 0x0000000000ff7886 */ /* 0x000fe20000000100 */
[----:B------:R-:W-:-:S04]  /*04c0*/  @!UP2 USEL UR4, URZ, 0xffffffff, UP0 ;  /* 0xffffffffff04a887 */ /* 0x000fc80008000000 */
[----:B------:R-:W-:-:S04]  /*04d0*/  ULOP3.LUT UR4, UR4, 0x1, URZ, 0xc0, !UPT ;  /* 0x0000000104047892 */ /* 0x000fc8000f8ec0ff */
[----:B------:R-:W-:-:S11]  /*04e0*/  UISETP.NE.U32.AND UP3, UPT, UR4, 0x1, UPT ;  /* 0x000000010400788c */ /* 0x000fd6000bf65070 */
.L_x_8:
[----:B-1----:R-:W1:Y:S02]  /*04f0*/  SHFL.IDX PT, R2, R85, RZ, 0x1f ;  /* 0x00001fff55027589 */ /* 0x002e6400000e0000 */
[----:B-1----:R-:W-:-:S13]  /*0500*/  ISETP.NE.AND P0, PT, R2, RZ, PT ;  /* 0x000000ff0200720c */ /* 0x002fda0003f05270 */
[----:B------:R-:W-:Y:S05]  /*0510*/  @P0 BRA `(.L_x_9) ;  /* 0x0000000000840947 */ /* 0x000fea0003800000 */
[----:B------:R-:W-:Y:S01]  /*0520*/  ELECT P0, URZ, PT ;  /* 0x0000000000ff782f */ /* 0x000fe20003800000 */
[----:B------:R-:W-:-:S12]  /*0530*/  BSSY.RECONVERGENT B0, `(.L_x_9) ;  /* 0x000001f000007945 */ /* 0x000fd80003800200 */
[----:B------:R-:W-:Y:S05]  /*0540*/  @!P0 BRA `(.L_x_10) ;  /* 0x0000000000748947 */ /* 0x000fea0003800000 */
[----:B------:R-:W1:Y:S01]  /*0550*/  S2UR UR4, SR_CgaCtaId ;  /* 0x00000000000479c3 */ /* 0x000e620000008800 */
[----:B------:R-:W-:Y:S01]  /*0560*/  UMOV UR5, 0x400 ;  /* 0x0000040000057882 */ /* 0x000fe20000000000 */
[----:B------:R-:W-:Y:S01]  /*0570*/  UMOV UR8, 0x1 ;  /* 0x0000000100087882 */ /* 0x000fe20000000000 */
[----:B------:R-:W-:Y:S01]  /*0580*/  UMOV UR6, 0x2 ;  /* 0x0000000200067882 */ /* 0x000fe20000000000 */
[----:B------:R-:W-:-:S04]  /*0590*/  UIADD3 UR8, UPT, UPT, -UR8, 0x100000, URZ ;  /* 0x0010000008087890 */ /* 0x000fc8000fffe1ff */
[----:B------:R-:W-:Y:S02]  /*05a0*/  USHF.L.U32 UR9, UR8, 0xb, URZ ;  /* 0x0000000b08097899 */ /* 0x000fe400080006ff */
[----:B------:R-:W-:Y:S02]  /*05b0*/  USHF.L.U32 UR8, UR8, 0x1, URZ ;  /* 0x0000000108087899 */ /* 0x000fe400080006ff */
[----:B------:R-:W-:-:S04]  /*05c0*/  UIADD3 UR6, UPT, UPT, -UR6, 0x100000, URZ ;  /* 0x0010000006067890 */ /* 0x000fc8000fffe1ff */
[----:B------:R-:W-:Y:S02]  /*05d0*/  USHF.L.U32 UR7, UR6, 0xb, URZ ;  /* 0x0000000b06077899 */ /* 0x000fe400080006ff */
[----:B------:R-:W-:Y:S02]  /*05e0*/  USHF.L.U32 UR6, UR6, 0x1, URZ ;  /* 0x0000000106067899 */ /* 0x000fe400080006ff */
[----:B-1----:R-:W-:Y:S01]  /*05f0*/  ULEA UR4, UR4, UR5, 0x18 ;  /* 0x0000000504047291 */ /* 0x002fe2000f8ec0ff */
[----:B------:R-:W1:Y:S11]  /*0600*/  FENCE.VIEW.ASYNC.S ;  /* 0x00000000000073c6 */ /* 0x000e760000000000 */
[----:B-1----:R1:W3:Y:S01]  /*0610*/  SYNCS.EXCH.64 URZ, [UR4], UR8 ;  /* 0x0000000804ff75b2 */ /* 0x0022e20008000100 */
[----:B------:R1:W4:Y:S01]  /*0620*/  SYNCS.EXCH.64 URZ, [UR4+0x40], UR6 ;  /* 0x0000400604ff75b2 */ /* 0x0003220008000100 */
[----:B------:R1:W1:Y:S01]  /*0630*/  SYNCS.EXCH.64 URZ, [UR4+0x8], UR8 ;  /* 0x0000080804ff75b2 */ /* 0x0002620008000100 */
        /* <DEDUP_REMOVED lines=13> */
[----:B------:R-:W-:Y:S01]  /*0710*/  NOP ;  /* 0x0000000000007918 */ /* 0x000fe20000000000 */
.L_x_10:
[----:B-1----:R-:W-:Y:S05]  /*0720*/  BSYNC.RECONVERGENT B0 ;  /* 0x0000000000007941 */ /* 0x002fea0003800200 */
.L_x_9:
[----:B------:R-:W1:Y:S01]  /*0730*/  SHFL.IDX PT, R2, R85, RZ, 0x1f ;  /* 0x00001fff55027589 */ /* 0x000e6200000e0000 */
[----:B------:R-:W-:Y:S01]  /*0740*/  NOP ;  /* 0x0000000000007918 */ /* 0x000fe20000000000 */
[----:B-1----:R-:W-:-:S13]  /*0750*/  ISETP.NE.AND P0, PT, R2, 0x1, PT ;  /* 0x000000010200780c */ /* 0x002fda0003f05270 */
[----:B------:R-:W-:Y:S05]  /*0760*/  @P0 BRA `(.L_x_11) ;  /* 0x0000000000480947 */ /* 0x000fea0003800000 */
        /* <DEDUP_REMOVED lines=9> */
[----:B------:R-:W-:Y:S01]  /*0800*/  USHF.L.U32 UR6, UR6, 0x1, URZ ;  /* 0x0000000106067899 */ /* 0x000fe200080006ff */
[----:B------:R-:W-:Y:S01]  /*0810*/  ELECT P0, URZ, PT ;  /* 0x0000000000ff782f */ /* 0x000fe20003800000 */
[----:B-1----:R-:W-:Y:S01]  /*0820*/  ULEA UR4, UR4, UR5, 0x18 ;  /* 0x0000000504047291 */ /* 0x002fe2000f8ec0ff */
[----:B------:R-:W1:Y:S11]  /*0830*/  FENCE.VIEW.ASYNC.S ;  /* 0x00000000000073c6 */ /* 0x000e760000000000 */
[----:B-1----:R1:W1:Y:S01]  /*0840*/  SYNCS.EXCH.64 URZ, [UR4+0x80], UR8 ;  /* 0x0000800804ff75b2 */ /* 0x0022620008000100 */
[----:B------:R1:W1:Y:S01]  /*0850*/  SYNCS.EXCH.64 URZ, [UR4+0x90], UR6 ;  /* 0x0000900604ff75b2 */ /* 0x0002620008000100 */
[----:B------:R1:W1:Y:S01]  /*0860*/  SYNCS.EXCH.64 URZ, [UR4+0x88], UR8 ;  /* 0x0000880804ff75b2 */ /* 0x0002620008000100 */
[----:B------:R1:W1:Y:S01]  /*0870*/  SYNCS.EXCH.64 URZ, [UR4+0x98], UR6 ;  /* 0x0000980604ff75b2 */ /* 0x0002620008000100 */
[----:B------:R-:W-:Y:S01]  /*0880*/  NOP ;  /* 0x0000000000007918 */ /* 0x000fe20000000000 */
.L_x_11:
[----:B------:R-:W2:Y:S01]  /*0890*/  SHFL.IDX PT, R2, R85, RZ, 0x1f ;  /* 0x00001fff55027589 */ /* 0x000ea200000e0000 */
[----:B------:R-:W-:Y:S01]  /*08a0*/  NOP ;  /* 0x0000000000007918 */ /* 0x000fe20000000000 */
[----:B--2---:R-:W-:-:S13]  /*08b0*/  ISETP.NE.AND P0, PT, R2, 0x3, PT ;  /* 0x000000030200780c */ /* 0x004fda0003f05270 */
[----:B------:R-:W-:Y:S05]  /*08c0*/  @P0 BRA `(.L_x_12) ;  /* 0x0000000000300947 */ /* 0x000fea0003800000 */
[----:B-1----:R-:W1:Y:S01]  /*08d0*/  S2UR UR4, SR_CgaCtaId ;  /* 0x00000000000479c3 */ /* 0x002e620000008800 */
[----:B------:R-:W-:Y:S01]  /*08e0*/  UMOV UR6, 0x400 ;  /* 0x0000040000067882 */ /* 0x000fe20000000000 */
[----:B------:R-:W-:Y:S01]  /*08f0*/  UMOV UR5, 0x20 ;  /* 0x0000002000057882 */ /* 0x000fe20000000000 */
[----:B------:R-:W-:Y:S01]  /*0900*/  ELECT P0, URZ, PT ;  /* 0x0000000000ff782f */ /* 0x000fe20003800000 */
[----:B-1----:R-:W-:Y:S02]  /*0910*/  ULEA UR6, UR4, UR6, 0x18 ;  /* 0x0000000604067291 */ /* 0x002fe4000f8ec0ff */
[----:B------:R-:W-:-:S04]  /*0920*/  UIADD3 UR4, UPT, UPT, -UR5, 0x100000, URZ ;  /* 0x0010000005047890 */ /* 0x000fc8000fffe1ff */
[----:B------:R-:W-:Y:S02]  /*0930*/  USHF.L.U32 UR5, UR4, 0xb, URZ ;  /* 0x0000000b04057899 */ /* 0x000fe400080006ff */
[----:B------:R-:W-:Y:S01]  /*0940*/  USHF.L.U32 UR4, UR4, 0x1, URZ ;  /* 0x0000000104047899 */ /* 0x000fe200080006ff */
[----:B------:R-:W1:Y:S11]  /*0950*/  FENCE.VIEW.ASYNC.S ;  /* 0x00000000000073c6 */ /* 0x000e760000000000 */
[----:B-1----:R2:W1:Y:S01]  /*0960*/  SYNCS.EXCH.64 URZ, [UR6+0xa0], UR4 ;  /* 0x0000a00406ff75b2 */ /* 0x0024620008000100 */
[----:B------:R2:W1:Y:S02]  /*0970*/  SYNCS.EXCH.64 URZ, [UR6+0xa8], UR4 ;  /* 0x0000a80406ff75b2 */ /* 0x0004640008000100 */
[----:B--2---:R-:W-:Y:S01]  /*0980*/  NOP ;  /* 0x0000000000007918 */ /* 0x004fe20000000000 */
.L_x_12:
[----:B------:R-:W2:Y:S01]  /*0990*/  SHFL.IDX PT, R2, R85, RZ, 0x1f ;  /* 0x00001fff55027589 */ /* 0x000ea200000e0000 */
[----:B------:R-:W-:Y:S01]  /*09a0*/  NOP ;  /* 0x0000000000007918 */ /* 0x000fe20000000000 */
[----:B--2---:R-:W-:-:S13]  /*09b0*/  ISETP.NE.AND P0, PT, R2, 0x4, PT ;  /* 0x000000040200780c */ /* 0x004fda0003f05270 */
[----:B------:R-:W-:Y:S05]  /*09c0*/  @P0 BRA `(.L_x_13) ;  /* 0x00000000004c0947 */ /* 0x000fea0003800000 */
[----:B-1----:R-:W1:Y:S01]  /*09d0*/  S2UR UR6, SR_CgaCtaId ;  /* 0x00000000000679c3 */ /* 0x002e620000008800 */
[----:B------:R-:W-:Y:S01]  /*09e0*/  UMOV UR4, 0x1e0 ;  /* 0x000001e000047882 */ /* 0x000fe20000000000 */
[----:B------:R-:W-:Y:S01]  /*09f0*/  UMOV UR5, 0x400 ;  /* 0x0000040000057882 */ /* 0x000fe20000000000 */
[----:B------:R-:W-:Y:S01]  /*0a00*/  USEL UR4, UR4, 0x1a0, UP3 ;  /* 0x000001a004047887 */ /* 0x000fe20009800000 */
[----:B------:R-:W-:Y:S01]  /*0a10*/  UMOV UR8, 0x1 ;  /* 0x0000000100087882 */ /* 0x000fe20000000000 */
[----:B------:R-:W-:Y:S01]  /*0a20*/  ELECT P0, URZ, PT ;  /* 0x0000000000ff782f */ /* 0x000fe20003800000 */
[----:B------:R-:W-:-:S04]  /*0a30*/  UIADD3 UR8, UPT, UPT, -UR8, 0x100000, URZ ;  /* 0x0010000008087890 */ /* 0x000fc8000fffe1ff */
[----:B------:R-:W-:Y:S02]  /*0a40*/  USHF.L.U32 UR9, UR8, 0xb, URZ ;  /* 0x0000000b08097899 */ /* 0x000fe400080006ff */
[----:B------:R-:W-:Y:S02]  /*0a50*/  USHF.L.U32 UR8, UR8, 0x1, URZ ;  /* 0x0000000108087899 */ /* 0x000fe400080006ff */
[----:B-1----:R-:W-:Y:S02]  /*0a60*/  ULEA UR6, UR6, UR5, 0x18 ;  /* 0x0000000506067291 */ /* 0x002fe4000f8ec0ff */
[----:B------:R-:W-:-:S04]  /*0a70*/  UIADD3 UR4, UPT, UPT, -UR4, 0x100000, URZ ;  /* 0x0010000004047890 */ /* 0x000fc8000fffe1ff */
[----:B------:R-:W-:Y:S02]  /*0a80*/  USHF.L.U32 UR5, UR4, 0xb, URZ ;  /* 0x0000000b04057899 */ /* 0x000fe400080006ff */
[----:B------:R-:W-:Y:S01]  /*0a90*/  USHF.L.U32 UR4, UR4, 0x1, URZ ;  /* 0x0000000104047899 */ /* 0x000fe200080006ff */
[----:B------:R-:W1:Y:S03]  /*0aa0*/  FENCE.VIEW.ASYNC.S ;  /* 0x00000000000073c6 */ /* 0x000e660000000000 */
[----:B-1----:R2:W1:Y:S08]  /*0ab0*/  SYNCS.EXCH.64 URZ, [UR6+0xb0], UR8 ;  /* 0x0000b00806ff75b2 */ /* 0x0024700008000100 */
[----:B------:R2:W1:Y:S01]  /*0ac0*/  SYNCS.EXCH.64 URZ, [UR6+0xc0], UR4 ;  /* 0x0000c00406ff75b2 */ /* 0x0004620008000100 */
[----:B------:R2:W1:Y:S01]  /*0ad0*/  SYNCS.EXCH.64 URZ, [UR6+0xb8], UR8 ;  /* 0x0000b80806ff75b2 */ /* 0x0004620008000100 */
[----:B------:R2:W1:Y:S02]  /*0ae0*/  SYNCS.EXCH.64 URZ, [UR6+0xc8], UR4 ;  /* 0x0000c80406ff75b2 */ /* 0x0004640008000100 */
[----:B--2---:R-:W-:Y:S01]  /*0af0*/  NOP ;  /* 0x0000000000007918 */ /* 0x004fe20000000000 */
.L_x_13:
[----:B------:R-:W2:Y:S01]  /*0b00*/  SHFL.IDX PT, R2, R85, RZ, 0x1f ;  /* 0x00001fff55027589 */ /* 0x000ea200000e0000 */
[----:B------:R-:W-:Y:S01]  /*0b10*/  NOP ;  /* 0x0000000000007918 */ /* 0x000fe20000000000 */
[----:B--2---:R-:W-:-:S13]  /*0b20*/  ISETP.NE.AND P0, PT, R2, 0x5, PT ;  /* 0x000000050200780c */ /* 0x004fda0003f05270 */
[----:B------:R-:W-:Y:S05]  /*0b30*/  @P0 BRA `(.L_x_14) ;  /* 0x0000000000580947 */ /* 0x000fea0003800000 */
[----:B-1----:R-:W1:Y:S01]  /*0b40*/  S2UR UR4, SR_CgaCtaId ;  /* 0x00000000000479c3 */ /* 0x002e620000008800 */
        /* <DEDUP_REMOVED lines=16> */
[----:B------:R2:W1:Y:S01]  /*0c50*/  SYNCS.EXCH.64 URZ, [UR4+0xe0], UR8 ;  /* 0x0000e00804ff75b2 */ /* 0x0004620008000100 */
[----:B------:R2:W1:Y:S01]  /*0c60*/  SYNCS.EXCH.64 URZ, [UR4+0x100], UR6 ;  /* 0x0001000604ff75b2 */ /* 0x0004620008000100 */
[----:B------:R2:W1:Y:S01]  /*0c70*/  SYNCS.EXCH.64 URZ, [UR4+0xe8], UR8 ;  /* 0x0000e80804ff75b2 */ /* 0x0004620008000100 */
[----:B------:R2:W1:Y:S02]  /*0c80*/  SYNCS.EXCH.64 URZ, [UR4+0x108], UR6 ;  /* 0x0001080604ff75b2 */ /* 0x0004640008000100 */
[----:B--2---:R-:W-:Y:S01]  /*0c90*/  NOP ;  /* 0x0000000000007918 */ /* 0x004fe20000000000 */
.L_x_14:
[----:B------:R-:W2:Y:S01]  /*0ca0*/  SHFL.IDX PT, R2, R85, RZ, 0x1f ;  /* 0x00001fff55027589 */ /* 0x000ea200000e0000 */
[----:B------:R-:W-:Y:S01]  /*0cb0*/  NOP ;  /* 0x0000000000007918 */ /* 0x000fe20000000000 */
[----:B--2---:R-:W-:-:S13]  /*0cc0*/  ISETP.NE.AND P0, PT, R2, 0x3, PT ;  /* 0x000000030200780c */ /* 0x004fda0003f05270 */
[----:B------:R-:W-:Y:S05]  /*0cd0*/  @P0 BRA `(.L_x_15) ;  /* 0x0000000000380947 */ /* 0x000fea0003800000 */
[----:B------:R-:W2:Y:S01]  /*0ce0*/  S2UR UR5, SR_CgaCtaId ;  /* 0x00000000000579c3 */ /* 0x000ea20000008800 */
[----:B-1----:R-:W-:Y:S01]  /*0cf0*/  UMOV UR4, 0x400 ;  /* 0x0000040000047882 */ /* 0x002fe20000000000 */
[----:B------:R-:W-:Y:S01]  /*0d00*/  UMOV UR6, 0x20 ;  /* 0x0000002000067882 */ /* 0x000fe20000000000 */
[----:B------:R-:W-:Y:S01]  /*0d10*/  ELECT P0, URZ, PT ;  /* 0x0000000000ff782f */ /* 0x000fe20003800000 */
[----:B------:R-:W-:-:S04]  /*0d20*/  UIADD3 UR6, UPT, UPT, -UR6, 0x100000, URZ ;  /* 0x0010000006067890 */ /* 0x000fc8000fffe1ff */
[----:B------:R-:W-:Y:S02]  /*0d30*/  USHF.L.U32 UR7, UR6, 0xb, URZ ;  /* 0x0000000b06077899 */ /* 0x000fe400080006ff */
[----:B------:R-:W-:Y:S02]  /*0d40*/  USHF.L.U32 UR6, UR6, 0x1, URZ ;  /* 0x0000000106067899 */ /* 0x000fe400080006ff */
[----:B--2---:R-:W-:Y:S01]  /*0d50*/  ULEA UR4, UR5, UR4, 0x18 ;  /* 0x0000000405047291 */ /* 0x004fe2000f8ec0ff */
[----:B------:R-:W1:Y:S11]  /*0d60*/  FENCE.VIEW.ASYNC.S ;  /* 0x00000000000073c6 */ /* 0x000e760000000000 */
[----:B-1----:R2:W1:Y:S01]  /*0d70*/  SYNCS.EXCH.64 URZ, [UR4+0x110], UR6 ;  /* 0x0001100604ff75b2 */ /* 0x0024620008000100 */
[----:B------:R2:W1:Y:S01]  /*0d80*/  SYNCS.EXCH.64 URZ, [UR4+0x120], UR6 ;  /* 0x0001200604ff75b2 */ /* 0x0004620008000100 */
[----:B------:R2:W1:Y:S01]  /*0d90*/  SYNCS.EXCH.64 URZ, [UR4+0x118], UR6 ;  /* 0x0001180604ff75b2 */ /* 0x0004620008000100 */
[----:B------:R2:W1:Y:S02]  /*0da0*/  SYNCS.EXCH.64 URZ, [UR4+0x128], UR6 ;  /* 0x0001280604ff75b2 */ /* 0x0004640008000100 */
[----:B--2---:R-:W-:Y:S01]  /*0db0*/  NOP ;  /* 0x0000000000007918 */ /* 0x004fe20000000000 */
.L_x_15:
[----:B-1----:R-:W1:Y:S01]  /*0dc0*/  LDCU UR4, c[0x0][0x36c] ;  /* 0x00006d80ff0477ac */ /* 0x002e620008000800 */
[----:B------:R-:W-:Y:S01]  /*0dd0*/  ISETP.NE.OR P3, PT, R0, 0x2, !P3 ;  /* 0x000000020000780c */ /* 0x000fe20005f65670 */
[----:B------:R-:W-:Y:S01]  /*0de0*/  NOP ;  /* 0x0000000000007918 */ /* 0x000fe20000000000 */
[----:B------:R-:W-:Y:S01]  /*0df0*/  LOP3.LUT R0, R93, 0x1f, RZ, 0xc0, !PT ;  /* 0x0000001f5d007812 */ /* 0x000fe200078ec0ff */
[----:B------:R-:W-:Y:S02]  /*0e00*/  UISETP.NE.AND UP4, UPT, UR18, 0x2, UPT ;  /* 0x000000021200788c */ /* 0x000fe4000bf85270 */
[----:B------:R-:W-:Y:S02]  /*0e10*/  UISETP.NE.AND UP5, UPT, UR18, URZ, UPT ;  /* 0x000000ff1200728c */ /* 0x000fe4000bfa5270 */
[----:B-1----:R-:W-:-:S09]  /*0e20*/  UISETP.EQ.U32.AND UP6, UPT, UR4, 0x1, UPT ;  /* 0x000000010400788c */ /* 0x002fd2000bfc2070 */
[----:B------:R-:W-:Y:S05]  /*0e30*/  BRA.U !UP6, `(.L_x_16) ;  /* 0x000000010e087547 */ /* 0x000fea000b800000 */
[----:B---34-:R-:W-:Y:S01]  /*0e40*/  UCGABAR_ARV ;  /* 0x00000000000079c7 */ /* 0x018fe20008000000 */
[----:B------:R-:W-:Y:S05]  /*0e50*/  BRA `(.L_x_17) ;  /* 0x0000000000047947 */ /* 0x000fea0003800000 */
.L_x_16:
[----:B---34-:R-:W-:Y:S01]  /*0e60*/  NOP ;  /* 0x0000000000007918 */ /* 0x018fe20000000000 */
.L_x_17:
[----:B------:R-:W1:Y:S01]  /*0e70*/  S2UR UR20, SR_CTAID.X ;  /* 0x00000000001479c3 */ /* 0x000e620000002500 */
[----:B------:R-:W-:-:S05]  /*0e80*/  CS2R.32 R3, SR_CgaSize ;  /* 0x0000000000037805 */ /* 0x000fca0000008a00 */
[----:B------:R-:W-:-:S05]  /*0e90*/  IMAD R3, R3, -0xa0, RZ ;  /* 0xffffff6003037824 */ /* 0x000fca00078e02ff */
[----:B------:R-:W-:-:S14]  /*0ea0*/  R2UR UR5, R3 ;  /* 0x00000000030572ca */ /* 0x000fdc00000e0000 */
[----:B------:R-:W2:Y:S01]  /*0eb0*/  LDCU UR5, c[0x0][UR5+0x2b0] ;  /* 0x00005600050577ac */ /* 0x000ea20008000800 */
[----:B------:R-:W-:-:S05]  /*0ec0*/  CS2R.32 R3, SR_CgaSize ;  /* 0x0000000000037805 */ /* 0x000fca0000008a00 */
[----:B------:R-:W-:-:S05]  /*0ed0*/  IMAD R3, R3, -0xa0, RZ ;  /* 0xffffff6003037824 */ /* 0x000fca00078e02ff */
[----:B------:R-:W-:-:S14]  /*0ee0*/  R2UR UR4, R3 ;  /* 0x00000000030472ca */ /* 0x000fdc00000e0000 */
[----:B------:R-:W3:Y:S01]  /*0ef0*/  LDCU UR4, c[0x0][UR4+0x2b4] ;  /* 0x00005680040477ac */ /* 0x000ee20008000800 */
[----:B------:R-:W4:Y:S01]  /*0f00*/  S2UR UR30, SR_CTAID.Y ;  /* 0x00000000001e79c3 */ /* 0x000f220000002600 */
[----:B------:R-:W-:-:S05]  /*0f10*/  CS2R.32 R3, SR_CgaSize ;  /* 0x0000000000037805 */ /* 0x000fca0000008a00 */
[----:B------:R-:W-:-:S05]  /*0f20*/  IMAD R3, R3, -0xa0, RZ ;  /* 0xffffff6003037824 */ /* 0x000fca00078e02ff */
[----:B------:R-:W-:-:S14]  /*0f30*/  R2UR UR62, R3 ;  /* 0x00000000033e72ca */ /* 0x000fdc00000e0000 */
[----:B------:R-:W3:Y:S01]  /*0f40*/  LDCU UR62, c[0x0][UR62+0x2a0] ;  /* 0x000054003e3e77ac */ /* 0x000ee20008000800 */
[----:B------:R-:W-:-:S05]  /*0f50*/  CS2R.32 R3, SR_CgaSize ;  /* 0x0000000000037805 */ /* 0x000fca0000008a00 */
[----:B------:R-:W-:-:S05]  /*0f60*/  IMAD R3, R3, -0xa0, RZ ;  /* 0xffffff6003037824 */ /* 0x000fca00078e02ff */
[----:B------:R-:W-:-:S14]  /*0f70*/  R2UR UR59, R3 ;  /* 0x00000000033b72ca */ /* 0x000fdc00000e0000 */
[----:B------:R-:W3:Y:S01]  /*0f80*/  LDCU UR59, c[0x0][UR59+0x2a4] ;  /* 0x000054803b3b77ac */ /* 0x000ee20008000800 */
[----:B------:R-:W3:Y:S01]  /*0f90*/  S2UR UR7, SR_CgaCtaId ;  /* 0x00000000000779c3 */ /* 0x000ee20000008800 */
[----:B------:R-:W3:Y:S01]  /*0fa0*/  LDCU UR19, c[0x0][0xb24] ;  /* 0x00016480ff1377ac */ /* 0x000ee20008000800 */
[----:B------:R-:W3:Y:S01]  /*0fb0*/  LDCU UR42, c[0x0][0xb24] ;  /* 0x00016480ff2a77ac */ /* 0x000ee20008000800 */
[----:B-1----:R-:W-:Y:S01]  /*0fc0*/  I2FP.F32.U32 R3, UR20 ;  /* 0x0000001400037c45 */ /* 0x002fe20008201000 */
[----:B------:R-:W1:Y:S04]  /*0fd0*/  LDCU UR23, c[0x0][0xb30] ;  /* 0x00016600ff1777ac */ /* 0x000e680008000800 */
[----:B--2---:R-:W-:Y:S01]  /*0fe0*/  FMUL R3, R3, UR5 ;  /* 0x0000000503037c20 */ /* 0x004fe20008400000 */
[----:B----4-:R-:W-:-:S05]  /*0ff0*/  I2FP.F32.U32 R2, UR30 ;  /* 0x0000001e00027c45 */ /* 0x010fca0008201000 */
[----:B------:R-:W2:Y:S01]  /*1000*/  F2I.U32.TRUNC.NTZ R3, R3 ;  /* 0x0000000300037305 */ /* 0x000ea2000020f000 */
[----:B---3--:R-:W-:Y:S01]  /*1010*/  FMUL R2, R2, UR4 ;  /* 0x0000000402027c20 */ /* 0x008fe20008400000 */
[----:B------:R-:W-:-:S06]  /*1020*/  USHF.L.U32 UR28, UR7, 0xd, URZ ;  /* 0x0000000d071c7899 */ /* 0x000fcc00080006ff */
[----:B------:R-:W3:Y:S01]  /*1030*/  F2I.U32.TRUNC.NTZ R2, R2 ;  /* 0x0000000200027305 */ /* 0x000ee2000020f000 */
[----:B------:R-:W-:Y:S01]  /*1040*/  ULOP3.LUT UR28, UR28, 0x2000, URZ, 0xc0, !UPT ;  /* 0x000020001c1c7892 */ /* 0x000fe2000f8ec0ff */
[----:B--2---:R-:W-:Y:S02]  /*1050*/  R2UR UR4, R3 ;  /* 0x00000000030472ca */ /* 0x004fe400000e0000 */
[----:B---3--:R-:W-:Y:S02]  /*1060*/  R2UR UR6, R2 ;  /* 0x00000000020672ca */ /* 0x008fe400000e0000 */
[----:B------:R-:W-:-:S09]  /*1070*/  PRMT R2, RZ, 0x7610, R2 ;  /* 0x00007610ff027816 */ /* 0x000fd20000000002 */
[----:B------:R-:W-:-:S04]  /*1080*/  UIADD3 UR5, UPT, UPT, -UR4, URZ, URZ ;  /* 0x000000ff04057290 */ /* 0x000fc8000fffe1ff */
[----:B------:R-:W-:Y:S02]  /*1090*/  UIMAD UR62, UR62, UR5, UR20 ;  /* 0x000000053e3e72a4 */ /* 0x000fe4000f8e0214 */
[----:B------:R-:W-:-:S04]  /*10a0*/  UIADD3 UR4, UPT, UPT, -UR6, URZ, URZ ;  /* 0x000000ff06047290 */ /* 0x000fc8000fffe1ff */
[----:B------:R-:W-:Y:S01]  /*10b0*/  UIMAD UR59, UR59, UR4, UR30 ;  /* 0x000000043b3b72a4 */ /* 0x000fe2000f8e021e */
[----:B-1----:R-:W-:Y:S11]  /*10c0*/  BRA.U UP5, `(.L_x_18) ;  /* 0x0000000105247547 */ /* 0x002ff6000b800000 */
[----:B------:R-:W-:-:S04]  /*10d0*/  UISETP.NE.AND UP0, UPT, UR59, URZ, UPT ;  /* 0x000000ff3b00728c */ /* 0x000fc8000bf05270 */
[----:B------:R-:W-:-:S04]  /*10e0*/  UISETP.EQ.OR UP0, UPT, UR62, URZ, !UP0 ;  /* 0x000000ff3e00728c */ /* 0x000fc8000c702670 */
[----:B------:R-:W-:Y:S02]  /*10f0*/  USEL UR5, URZ, 0x1, !UP0 ;  /* 0x00000001ff057887 */ /* 0x000fe4000c000000 */
[----:B------:R-:W-:-:S04]  /*1100*/  UISETP.NE.AND UP0, UPT, UR59, URZ, UPT ;  /* 0x000000ff3b00728c */ /* 0x000fc8000bf05270 */
[----:B------:R-:W-:Y:S02]  /*1110*/  USEL UR4, URZ, 0x2, UP0 ;  /* 0x00000002ff047887 */ /* 0x000fe40008000000 */
[----:B------:R-:W-:-:S04]  /*1120*/  UISETP.NE.AND UP0, UPT, UR62, 0x1, UPT ;  /* 0x000000013e00788c */ /* 0x000fc8000bf05270 */
[----:B------:R-:W-:-:S04]  /*1130*/  USEL UR4, UR4, 0x2, UP0 ;  /* 0x0000000204047887 */ /* 0x000fc80008000000 */
[----:B------:R-:W-:-:S06]  /*1140*/  UIADD3 UR4, UPT, UPT, UR5, UR4, URZ ;  /* 0x0000000405047290 */ /* 0x000fcc000fffe0ff */
[----:B------:R-:W-:-:S07]  /*1150*/  MOV R2, UR4 ;  /* 0x0000000400027c02 */ /* 0x000fce0008000f00 */
.L_x_18:
[----:B------:R-:W1:Y:S01]  /*1160*/  S2UR UR36, SR_CTAID.Z ;  /* 0x00000000002479c3 */ /* 0x000e620000002700 */
[----:B------:R-:W-:-:S09]  /*1170*/  UISETP.GE.AND UP0, UPT, UR19, 0x1, UPT ;  /* 0x000000011300788c */ /* 0x000fd2000bf06270 */
[----:B------:R-:W-:Y:S05]  /*1180*/  BRA.U !UP0, `(.L_x_19) ;  /* 0x0000000108d47547 */ /* 0x000fea000b800000 */
[----:B------:R-:W2:Y:S01]  /*1190*/  LDCU.128 UR12, c[0x0][0xb10] ;  /* 0x00016200ff0c77ac */ /* 0x000ea20008000c00 */
[----:B------:R-:W3:Y:S01]  /*11a0*/  LDCU UR21, c[0x0][0xb0c] ;  /* 0x00016180ff1577ac */ /* 0x000ee20008000800 */
[----:B------:R-:W4:Y:S01]  /*11b0*/  LDCU UR6, c[0x0][0x370] ;  /* 0x00006e00ff0677ac */ /* 0x000f220008000800 */
[----:B------:R-:W1:Y:S01]  /*11c0*/  LDCU UR7, c[0x0][0x374] ;  /* 0x00006e80ff0777ac */ /* 0x000e620008000800 */
[----:B------:R-:W1:Y:S01]  /*11d0*/  LDCU UR22, c[0x0][0xb20] ;  /* 0x00016400ff1677ac */ /* 0x000e620008000800 */
[----:B--2---:R-:W-:Y:S02]  /*11e0*/  UIMAD.WIDE.U32 UR4, UR20, UR12, URZ ;  /* 0x0000000c140472a5 */ /* 0x004fe4000f8e00ff */
[----:B---3--:R-:W-:Y:S01]  /*11f0*/  UISETP.NE.AND UP0, UPT, UR21, 0x1, UPT ;  /* 0x000000011500788c */ /* 0x008fe2000bf05270 */
[----:B------:R-:W2:Y:S01]  /*1200*/  LDCU.64 UR8, c[0x0][0xb28] ;  /* 0x00016500ff0877ac */ /* 0x000ea20008000a00 */
[----:B----4-:R-:W-:-:S03]  /*1210*/  UIMAD.WIDE.U32 UR10, UR6, UR12, URZ ;  /* 0x0000000c060a72a5 */ /* 0x010fc6000f8e00ff */
[----:B------:R-:W-:Y:S01]  /*1220*/  UMOV UR4, UR5 ;  /* 0x0000000500047c82 */ /* 0x000fe20008000000 */
[----:B------:R-:W-:Y:S02]  /*1230*/  UISETP.NE.AND UP2, UPT, UR19, 0x1, UPT ;  /* 0x000000011300788c */ /* 0x000fe4000bf45270 */
[----:B------:R-:W-:Y:S01]  /*1240*/  USHF.R.U32.HI UR4, URZ, UR13, UR4 ;  /* 0x0000000dff047299 */ /* 0x000fe20008011604 */
[----:B------:R-:W-:Y:S01]  /*1250*/  UMOV UR10, UR11 ;  /* 0x0000000b000a7c82 */ /* 0x000fe20008000000 */
[----:B------:R-:W-:Y:S02]  /*1260*/  UIMAD.WIDE.U32 UR16, UR30, UR15, URZ ;  /* 0x0000000f1e1072a5 */ /* 0x000fe4000f8e00ff */
[----:B------:R-:W-:Y:S02]  /*1270*/  USEL UR5, UR20, UR4, !UP0 ;  /* 0x0000000414057287 */ /* 0x000fe4000c000000 */
[----:B------:R-:W-:Y:S02]  /*1280*/  @UP0 USHF.R.U32.HI UR6, URZ, UR13, UR10 ;  /* 0x0000000dff060299 */ /* 0x000fe4000801160a */
[----:B------:R-:W-:-:S02]  /*1290*/  UISETP.NE.AND UP0, UPT, UR14, 0x1, UPT ;  /* 0x000000010e00788c */ /* 0x000fc4000bf05270 */
[----:B-1----:R-:W-:Y:S02]  /*12a0*/  UIMAD.WIDE.U32 UR10, UR7, UR15, URZ ;  /* 0x0000000f070a72a5 */ /* 0x002fe4000f8e00ff */
[----:B--2---:R-:W-:Y:S01]  /*12b0*/  UIMAD.WIDE.U32 UR12, UR6, UR8, URZ ;  /* 0x00000008060c72a5 */ /* 0x004fe2000f8e00ff */
[----:B------:R-:W-:Y:S02]  /*12c0*/  UMOV UR4, UR17 ;  /* 0x0000001100047c82 */ /* 0x000fe40008000000 */
[----:B------:R-:W-:Y:S02]  /*12d0*/  USHF.R.U32.HI UR4, URZ, UR22, UR4 ;  /* 0x00000016ff047299 */ /* 0x000fe40008011604 */
[----:B------:R-:W-:Y:S02]  /*12e0*/  UMOV UR10, UR11 ;  /* 0x0000000b000a7c82 */ /* 0x000fe40008000000 */
[----:B------:R-:W-:Y:S01]  /*12f0*/  UMOV UR12, UR13 ;  /* 0x0000000d000c7c82 */ /* 0x000fe20008000000 */
[----:B------:R-:W-:-:S02]  /*1300*/  @UP0 USHF.R.U32.HI UR7, URZ, UR22, UR10 ;  /* 0x00000016ff070299 */ /* 0x000fc4000801160a */
[----:B------:R-:W-:Y:S02]  /*1310*/  USEL UR4, UR30, UR4, !UP0 ;  /* 0x000000041e047287 */ /* 0x000fe4000c000000 */
[----:B------:R-:W-:Y:S02]  /*1320*/  UIMAD.WIDE.U32 UR10, UR7, UR8, URZ ;  /* 0x00000008070a72a5 */ /* 0x000fe4000f8e00ff */
[----:B------:R-:W-:Y:S02]  /*1330*/  @UP2 USHF.R.U32.HI UR6, URZ, UR9, UR12 ;  /* 0x00000009ff062299 */ /* 0x000fe4000801160c */
[----:B------:R-:W-:-:S03]  /*1340*/  UIMAD.WIDE.U32 UR12, UR4, UR8, URZ ;  /* 0x00000008040c72a5 */ /* 0x000fc6000f8e00ff */
[----:B------:R-:W-:Y:S02]  /*1350*/  UMOV UR10, UR11 ;  /* 0x0000000b000a7c82 */ /* 0x000fe40008000000 */
[----:B------:R-:W-:Y:S02]  /*1360*/  @UP2 USHF.R.U32.HI UR7, URZ, UR9, UR10 ;  /* 0x00000009ff072299 */ /* 0x000fe4000801160a */
[----:B------:R-:W-:Y:S02]  /*1370*/  UIMAD UR10, UR6, UR19, URZ ;  /* 0x00000013060a72a4 */ /* 0x000fe4000f8e02ff */
[----:B------:R-:W-:-:S04]  /*1380*/  UIMAD UR7, UR7, UR19, URZ ;  /* 0x00000013070772a4 */ /* 0x000fc8000f8e02ff */
[----:B------:R-:W-:-:S03]  /*1390*/  UISETP.GE.AND UP0, UPT, UR4, UR7, UPT ;  /* 0x000000070400728c */ /* 0x000fc6000bf06270 */
[----:B------:R-:W-:Y:S01]  /*13a0*/  UMOV UR7, UR13 ;  /* 0x0000000d00077c82 */ /* 0x000fe20008000000 */
[----:B------:R-:W-:Y:S02]  /*13b0*/  UISETP.GE.OR UP0, UPT, UR5, UR10, UP0 ;  /* 0x0000000a0500728c */ /* 0x000fe40008706670 */
[----:B------:R-:W-:Y:S02]  /*13c0*/  UIMAD.WIDE.U32 UR10, UR5, UR8, URZ ;  /* 0x00000008050a72a5 */ /* 0x000fe4000f8e00ff */
[----:B------:R-:W-:Y:S02]  /*13d0*/  USHF.R.U32.HI UR7, URZ, UR9, UR7 ;  /* 0x00000009ff077299 */ /* 0x000fe40008011607 */
[----:B------:R-:W-:Y:S02]  /*13e0*/  UIADD3 UR10, UPT, UPT, -UR4, URZ, URZ ;  /* 0x000000ff040a7290 */ /* 0x000fe4000fffe1ff */
[----:B------:R-:W-:Y:S02]  /*13f0*/  USEL UR7, UR4, UR7, !UP2 ;  /* 0x0000000704077287 */ /* 0x000fe4000d000000 */
[----:B------:R-:W-:Y:S01]  /*1400*/  UIMAD UR10, UR14, UR10, UR30 ;  /* 0x0000000a0e0a72a4 */ /* 0x000fe2000f8e021e */
[----:B------:R-:W-:Y:S01]  /*1410*/  @!UP0 UMOV UR8, UR11 ;  /* 0x0000000b00088c82 */ /* 0x000fe20008000000 */
[----:B------:R-:W-:-:S02]  /*1420*/  UIADD3 UR11, UPT, UPT, -UR5, URZ, URZ ;  /* 0x000000ff050b7290 */ /* 0x000fc4000fffe1ff */
[----:B------:R-:W-:Y:S02]  /*1430*/  @!UP0 USHF.R.U32.HI UR8, URZ, UR9, UR8 ;  /* 0x00000009ff088299 */ /* 0x000fe40008011608 */
[----:B------:R-:W-:Y:S02]  /*1440*/  UIADD3 UR9, UPT, UPT, -UR7, URZ, URZ ;  /* 0x000000ff07097290 */ /* 0x000fe4000fffe1ff */
[----:B------:R-:W-:Y:S02]  /*1450*/  @!UP0 USEL UR8, UR5, UR8, !UP2 ;  /* 0x0000000805088287 */ /* 0x000fe4000d000000 */
[----:B------:R-:W-:Y:S02]  /*1460*/  UIMAD UR9, UR19, UR9, UR4 ;  /* 0x00000009130972a4 */ /* 0x000fe4000f8e0204 */
[----:B------:R-:W-:Y:S02]  /*1470*/  @!UP0 UIADD3 UR7, UPT, UPT, UR7, -UR8, URZ ;  /* 0x8000000807078290 */ /* 0x000fe4000fffe0ff */
[----:B------:R-:W-:-:S02]  /*1480*/  @!UP0 UIMAD UR6, UR9, UR6, UR8 ;  /* 0x00000006090682a4 */ /* 0x000fc4000f8e0208 */
[----:B------:R-:W-:Y:S02]  /*1490*/  @!UP0 UIMAD UR4, UR7, UR19, UR5 ;  /* 0x00000013070482a4 */ /* 0x000fe4000f8e0205 */
[----:B------:R-:W-:Y:S02]  /*14a0*/  UIMAD UR20, UR21, UR11, UR20 ;  /* 0x0000000b151472a4 */ /* 0x000fe4000f8e0214 */
[----:B------:R-:W-:Y:S01]  /*14b0*/  UIMAD UR30, UR4, UR14, UR10 ;  /* 0x0000000e041e72a4 */ /* 0x000fe2000f8e020a */
[----:B------:R-:W-:Y:S02]  /*14c0*/  @!UP0 UMOV UR5, UR6 ;  /* 0x0000000600058c82 */ /* 0x000fe40008000000 */
[----:B------:R-:W-:-:S12]  /*14d0*/  UIMAD UR20, UR5, UR21, UR20 ;  /* 0x00000015051472a4 */ /* 0x000fd8000f8e0214 */
.L_x_19:
[----:B------:R-:W-:-:S09]  /*14e0*/  UISETP.NE.AND UP0, UPT, UR23, 0x1, UPT ;  /* 0x000000011700788c */ /* 0x000fd2000bf05270 */
[----:B------:R-:W-:Y:S05]  /*14f0*/  BRA.U UP0, `(.L_x_20) ;  /* 0x0000000100407547 */ /* 0x000fea000b800000 */
[----:B------:R-:W2:Y:S01]  /*1500*/  LDCU.128 UR8, c[0x0][0xb10] ;  /* 0x00016200ff0877ac */ /* 0x000ea20008000c00 */
[----:B------:R-:W3:Y:S01]  /*1510*/  LDCU UR12, c[0x0][0xb0c] ;  /* 0x00016180ff0c77ac */ /* 0x000ee20008000800 */
[----:B------:R-:W4:Y:S01]  /*1520*/  LDCU UR13, c[0x0][0xb20] ;  /* 0x00016400ff0d77ac */ /* 0x000f220008000800 */
[----:B--2---:R-:W-:Y:S02]  /*1530*/  UIMAD.WIDE.U32 UR4, UR20, UR8, URZ ;  /* 0x00000008140472a5 */ /* 0x004fe4000f8e00ff */
[----:B------:R-:W-:Y:S02]  /*1540*/  UIMAD.WIDE.U32 UR6, UR30, UR11, URZ ;  /* 0x0000000b1e0672a5 */ /* 0x000fe4000f8e00ff */
[----:B---3--:R-:W-:Y:S02]  /*1550*/  UISETP.NE.AND UP0, UPT, UR12, 0x1, UPT ;  /* 0x000000010c00788c */ /* 0x008fe4000bf05270 */
[----:B------:R-:W-:-:S03]  /*1560*/  USHF.R.U32.HI UR5, URZ, UR9, UR5 ;  /* 0x00000009ff057299 */ /* 0x000fc60008011605 */
[----:B------:R-:W-:Y:S01]  /*1570*/  UMOV UR4, UR7 ;  /* 0x0000000700047c82 */ /* 0x000fe20008000000 */
[----:B------:R-:W-:Y:S02]  /*1580*/  USEL UR5, UR20, UR5, !UP0 ;  /* 0x0000000514057287 */ /* 0x000fe4000c000000 */
[----:B------:R-:W-:Y:S02]  /*1590*/  UISETP.NE.AND UP0, UPT, UR10, 0x1, UPT ;  /* 0x000000010a00788c */ /* 0x000fe4000bf05270 */
[----:B----4-:R-:W-:-:S04]  /*15a0*/  USHF.R.U32.HI UR4, URZ, UR13, UR4 ;  /* 0x0000000dff047299 */ /* 0x010fc80008011604 */
[----:B------:R-:W-:-:S04]  /*15b0*/  USEL UR4, UR30, UR4, !UP0 ;  /* 0x000000041e047287 */ /* 0x000fc8000c000000 */
[----:B------:R-:W-:Y:S02]  /*15c0*/  UIADD3 UR6, UPT, UPT, UR5, -UR4, URZ ;  /* 0x8000000405067290 */ /* 0x000fe4000fffe0ff */
[----:B------:R-:W-:Y:S02]  /*15d0*/  UIADD3 UR4, UPT, UPT, -UR5, UR4, URZ ;  /* 0x0000000405047290 */ /* 0x000fe4000fffe1ff */
[----:B------:R-:W-:Y:S02]  /*15e0*/  UIMAD UR30, UR6, UR10, UR30 ;  /* 0x0000000a061e72a4 */ /* 0x000fe4000f8e021e */
[----:B------:R-:W-:-:S12]  /*15f0*/  UIMAD UR20, UR4, UR12, UR20 ;  /* 0x0000000c041472a4 */ /* 0x000fd8000f8e0214 */
.L_x_20:
[----:B------:R-:W-:Y:S01]  /*1600*/  UISETP.NE.AND UP0, UPT, UR18, 0x2, UPT ;  /* 0x000000021200788c */ /* 0x000fe2000bf05270 */
[----:B------:R-:W-:Y:S09]  /*1610*/  BRA.U !UP6, `(.L_x_21) ;  /* 0x000000010e0c7547 */ /* 0x000ff2000b800000 */
[----:B------:R-:W-:Y:S01]  /*1620*/  UCGABAR_WAIT ;  /* 0x0000000000007dc7 */ /* 0x000fe20008000000 */
[----:B------:R-:W-:Y:S01]  /*1630*/  CCTL.IVALL ;  /* 0x00000000ff00798f */ /* 0x000fe20002000000 */
[----:B------:R-:W-:Y:S05]  /*1640*/  BRA `(.L_x_22) ;  /* 0x0000000000047947 */ /* 0x000fea0003800000 */
.L_x_21:
[----:B------:R-:W-:Y:S06]  /*1650*/  BAR.SYNC.DEFER_BLOCKING 0x0 ;  /* 0x0000000000007b1d */ /* 0x000fec0000010000 */
.L_x_22:
[----:B------:R-:W-:Y:S05]  /*1660*/  BRA.U UP0, `(.L_x_23) ;  /* 0x0000001500487547 */ /* 0x000fea000b800000 */
[----:B------:R-:W2:Y:S01]  /*1670*/  LDCU UR6, c[0x0][0x38c] ;  /* 0x00007180ff0677ac */ /* 0x000ea20008000800 */
[----:B------:R-:W3:Y:S01]  /*1680*/  S2UR UR8, SR_CgaCtaId ;  /* 0x00000000000879c3 */ /* 0x000ee20000008800 */
[----:B------:R-:W-:Y:S01]  /*1690*/  PLOP3.LUT P1, PT, PT, PT, UP3, 0x80, 0x8 ;  /* 0x000000000008781c */ /* 0x000fe20003f2f038 */
[----:B------:R-:W-:Y:S01]  /*16a0*/  IMAD.MOV.U32 R12, RZ, RZ, 0x1 ;  /* 0x00000001ff0c7424 */ /* 0x000fe200078e00ff */
[----:B------:R-:W-:Y:S01]  /*16b0*/  UMOV UR7, 0x400 ;  /* 0x0000040000077882 */ /* 0x000fe20000000000 */
[----:B------:R-:W-:Y:S01]  /*16c0*/  UISETP.NE.AND UP1, UPT, UR18, URZ, UPT ;  /* 0x000000ff1200728c */ /* 0x000fe2000bf25270 */
[----:B------:R-:W-:Y:S01]  /*16d0*/  ISETP.EQ.OR P2, PT, R0, RZ, P3 ;  /* 0x000000ff0000720c */ /* 0x000fe20001f42670 */
[----:B------:R-:W-:Y:S01]  /*16e0*/  USEL UR24, URZ, 0x1, UP4 ;  /* 0x00000001ff187887 */ /* 0x000fe2000a000000 */
[----:B------:R-:W-:Y:S02]  /*16f0*/  PLOP3.LUT P1, PT, P1, PT, PT, 0x8, 0x80 ;  /* 0x000000000080781c */ /* 0x000fe40000f2e170 */
[----:B------:R-:W-:Y:S01]  /*1700*/  CS2R R10, SRZ ;  /* 0x00000000000a7805 */ /* 0x000fe2000001ff00 */
[----:B------:R-:W-:Y:S01]  /*1710*/  IMAD.MOV.U32 R9, RZ, RZ, RZ ;  /* 0x000000ffff097224 */ /* 0x000fe200078e00ff */
[----:B------:R-:W4:Y:S01]  /*1720*/  LDCU UR40, c[0x0][0x370] ;  /* 0x00006e00ff2877ac */ /* 0x000f220008000800 */
[----:B------:R-:W-:Y:S01]  /*1730*/  IMAD.MOV.U32 R8, RZ, RZ, 0x1 ;  /* 0x00000001ff087424 */ /* 0x000fe200078e00ff */
[----:B------:R-:W1:Y:S01]  /*1740*/  LDCU.64 UR26, c[0x0][0x348] ;  /* 0x00006900ff1a77ac */ /* 0x000e620008000a00 */
[----:B--2---:R-:W-:-:S02]  /*1750*/  UIADD3 UR5, UPT, UPT, UR6, 0x7f, URZ ;  /* 0x0000007f06057890 */ /* 0x004fc4000fffe0ff */
[----:B------:R-:W-:Y:S02]  /*1760*/  USHF.R.U32.HI UR45, URZ, 0x7, UR28 ;  /* 0x00000007ff2d7899 */ /* 0x000fe4000801161c */
[----:B------:R-:W-:Y:S02]  /*1770*/  USHF.R.S32.HI UR4, URZ, 0x1f, UR5 ;  /* 0x0000001fff047899 */ /* 0x000fe40008011405 */
[----:B---3--:R-:W-:Y:S02]  /*1780*/  ULEA UR7, UR8, UR7, 0x18 ;  /* 0x0000000708077291 */ /* 0x008fe4000f8ec0ff */
[----:B------:R-:W-:Y:S02]  /*1790*/  ULEA.HI UR4, UR4, UR5, URZ, 0x7 ;  /* 0x0000000504047291 */ /* 0x000fe4000f8f38ff */
[----:B------:R-:W-:Y:S02]  /*17a0*/  UIADD3 UR46, UPT, UPT, UR6, 0xfe, URZ ;  /* 0x000000fe062e7890 */ /* 0x000fe4000fffe0ff */
[----:B------:R-:W-:-:S02]  /*17b0*/  USHF.R.S32.HI UR43, URZ, 0x7, UR4 ;  /* 0x00000007ff2b7899 */ /* 0x000fc40008011404 */
[----:B------:R-:W-:Y:S02]  /*17c0*/  UIADD3 UR4, UPT, UPT, UR6, -0x1, URZ ;  /* 0xffffffff06047890 */ /* 0x000fe4000fffe0ff */
[----:B------:R-:W-:Y:S02]  /*17d0*/  UISETP.LT.U32.AND UP0, UPT, UR43, 0x8, UPT ;  /* 0x000000082b00788c */ /* 0x000fe4000bf01070 */
[----:B------:R-:W-:Y:S02]  /*17e0*/  UISETP.GE.U32.AND UP2, UPT, UR4, -0xff, UPT ;  /* 0xffffff010400788c */ /* 0x000fe4000bf46070 */
[----:B------:R-:W-:Y:S01]  /*17f0*/  USEL UR41, UR43, 0x8, UP0 ;  /* 0x000000082b297887 */ /* 0x000fe20008000000 */
[----:B------:R-:W2:Y:S03]  /*1800*/  LDCU UR39, c[0x0][0x374] ;  /* 0x00006e80ff2777ac */ /* 0x000ea60008000800 */
[----:B------:R-:W-:-:S02]  /*1810*/  UIADD3 UR21, UPT, UPT, UR41, -0x1, URZ ;  /* 0xffffffff29157890 */ /* 0x000fc4000fffe0ff */
[----:B------:R-:W-:-:S03]  /*1820*/  USEL UR24, UR24, 0x2, UP1 ;  /* 0x0000000218187887 */ /* 0x000fc60008800000 */
[----:B------:R-:W-:Y:S02]  /*1830*/  @UP2 UIADD3 UR21, UPT, UPT, UR41, URZ, URZ ;  /* 0x000000ff29152290 */ /* 0x000fe4000fffe0ff */
[----:B------:R-:W-:Y:S02]  /*1840*/  UIADD3 UR29, UPT, UPT, UR7, 0x14400, UR28 ;  /* 0x00014400071d7890 */ /* 0x000fe4000fffe01c */
[----:B------:R-:W-:Y:S02]  /*1850*/  UIADD3 UR44, UPT, UPT, UR43, -UR41, URZ ;  /* 0x800000292b2c7290 */ /* 0x000fe4000fffe0ff */
[----:B------:R-:W-:Y:S01]  /*1860*/  UIADD3 UR21, UPT, UPT, UR21, 0x1, URZ ;  /* 0x0000000115157890 */ /* 0x000fe2000fffe0ff */
[----:B-1--4-:R-:W-:-:S11]  /*1870*/  UMOV UR5, URZ ;  /* 0x000000ff00057c82 */ /* 0x012fd60008000000 */
.L_x_43:
[----:B-1----:R-:W1:Y:S02]  /*1880*/  S2UR UR4, SR_CgaCtaId ;  /* 0x00000000000479c3 */ /* 0x002e640000008800 */
[----:B-1----:R-:W-:-:S09]  /*1890*/  UISETP.NE.AND UP0, UPT, UR4, URZ, UPT ;  /* 0x000000ff0400728c */ /* 0x002fd2000bf05270 */
[----:B------:R-:W-:Y:S05]  /*18a0*/  BRA.U UP0, `(.L_x_24) ;  /* 0x0000000100287547 */ /* 0x000fea000b800000 */
[----:B------:R-:W-:Y:S02]  /*18b0*/  LEA R0, R9, UR7, 0x3 ;  /* 0x0000000709007c11 */ /* 0x000fe4000f8e18ff */
[----:B------:R-:W-:-:S04]  /*18c0*/  SHF.L.U32 R3, R8, 0x1f, RZ ;  /* 0x0000001f08037819 */ /* 0x000fc800000006ff */
[----:B------:R-:W1:Y:S02]  /*18d0*/  SYNCS.PHASECHK.TRANS64.TRYWAIT P0, [R0+URZ+0x120], R3 ;  /* 0x00012003000075a7 */ /* 0x000e6400080011ff */
[----:B-1----:R-:W-:Y:S05]  /*18e0*/  @!P0 BRA `(.L_x_25) ;  /* 0x0000006000ac8947 */ /* 0x002fea0003800000 */
.L_x_117:
[----:B------:R3:W-:Y:S01]  /*18f0*/  SYNCS.ARRIVE.TRANS64.A1T0 RZ, [R0+URZ+0x110], RZ ;  /* 0x000110ff00ff79a7 */ /* 0x0007e200081000ff */
[----:B------:R-:W-:-:S05]  /*1900*/  VIADD R9, R9, 0x1 ;  /* 0x0000000109097836 */ /* 0x000fca0000000000 */
[----:B------:R-:W-:-:S04]  /*1910*/  ISETP.NE.AND P0, PT, R9, 0x2, PT ;  /* 0x000000020900780c */ /* 0x000fc80003f05270 */
[----:B-1----:R-:W-:Y:S02]  /*1920*/  SEL R3, RZ, 0x1, P0 ;  /* 0x00000001ff037807 */ /* 0x002fe40000000000 */
[----:B------:R-:W-:Y:S02]  /*1930*/  SEL R9, R9, RZ, P0 ;  /* 0x000000ff09097207 */ /* 0x000fe40000000000 */
[----:B------:R-:W-:-:S07]  /*1940*/  LOP3.LUT R8, R8, R3, RZ, 0x3c, !PT ;  /* 0x0000000308087212 */ /* 0x000fce00078e3cff */
.L_x_24:
[----:B------:R-:W-:Y:S01]  /*1950*/  ULEA UR4, UR5, UR7, 0x3 ;  /* 0x0000000705047291 */ /* 0x000fe2000f8e18ff */
[----:B---3--:R-:W-:Y:S01]  /*1960*/  SHF.L.U32 R0, R12, 0x1f, RZ ;  /* 0x0000001f0c007819 */ /* 0x008fe200000006ff */
[----:B------:R-:W-:Y:S02]  /*1970*/  UISETP.GE.U32.AND UP0, UPT, UR46, 0xff, UPT ;  /* 0x000000ff2e00788c */ /* 0x000fe4000bf06070 */
[----:B------:R-:W-:Y:S02]  /*1980*/  USHF.L.U32 UR35, UR20, 0x6, URZ ;  /* 0x0000000614237899 */ /* 0x000fe400080006ff */
[----:B------:R-:W-:Y:S01]  /*1990*/  ULEA UR19, UR30, UR45, 0x7 ;  /* 0x0000002d1e137291 */ /* 0x000fe2000f8e38ff */
[----:B------:R-:W-:Y:S02]  /*19a0*/  UMOV UR13, URZ ;  /* 0x000000ff000d7c82 */ /* 0x000fe40008000000 */
[----:B------:R1:W3:Y:S02]  /*19b0*/  SYNCS.PHASECHK.TRANS64.TRYWAIT P0, [UR4+0x40], R0 ;  /* 0x00004000ff0075a7 */ /* 0x0002e40008001104 */
[----:B------:R-:W-:Y:S07]  /*19c0*/  BRA.U !UP0, `(.L_x_26) ;  /* 0x0000000108bc7547 */ /* 0x000fee000b800000 */
[----:B------:R-:W-:Y:S01]  /*19d0*/  UMOV UR6, URZ ;  /* 0x000000ff00067c82 */ /* 0x000fe20008000000 */
[----:B------:R-:W-:-:S05]  /*19e0*/  UMOV UR4, UR5 ;  /* 0x0000000500047c82 */ /* 0x000fca0008000000 */
.L_x_32:
[----:B------:R-:W-:Y:S01]  /*19f0*/  ULEA UR33, UR4, UR7, 0x3 ;  /* 0x0000000704217291 */ /* 0x000fe2000f8e18ff */
[----:B---3--:R-:W-:Y:S01]  /*1a00*/  @!P3 MOV R2, 0x6000 ;  /* 0x000060000002b802 */ /* 0x008fe20000000f00 */
[----:B-1-34-:R-:W-:Y:S10]  /*1a10*/  @P0 BRA `(.L_x_27) ;  /* 0x00000000000c0947 */ /* 0x01aff40003800000 */
[----:B------:R-:W-:-:S04]  /*1a20*/  SHF.L.U32 R3, R12, 0x1f, RZ ;  /* 0x0000001f0c037819 */ /* 0x000fc800000006ff */
[----:B------:R-:W3:Y:S02]  /*1a30*/  SYNCS.PHASECHK.TRANS64.TRYWAIT P0, [UR33+0x40], R3 ;  /* 0x00004003ff0075a7 */ /* 0x000ee40008001121 */
[----:B---3--:R-:W-:Y:S05]  /*1a40*/  @!P0 BRA `(.L_x_28) ;  /* 0x0000006000688947 */ /* 0x008fea0003800000 */
.L_x_27:
[----:B------:R3:W-:Y:S01]  /*1a50*/  @!P3 SYNCS.ARRIVE.TRANS64 RZ, [UR33], R2 ;  /* 0x00000002ffffb9a7 */ /* 0x0007e20008000021 */
[----:B------:R-:W-:-:S04]  /*1a60*/  ULOP3.LUT UR5, UR24, 0x2, URZ, 0xfc, !UPT ;  /* 0x0000000218057892 */ /* 0x000fc8000f8efcff */
[----:B------:R-:W-:-:S09]  /*1a70*/  UISETP.NE.AND UP0, UPT, UR5, 0x2, UPT ;  /* 0x000000020500788c */ /* 0x000fd2000bf05270 */
[----:B------:R-:W-:Y:S05]  /*1a80*/  BRA.U UP0, `(.L_x_29) ;  /* 0x0000000100047547 */ /* 0x000fea000b800000 */
[----:B--2---:R-:W-:Y:S05]  /*1a90*/  BPT.TRAP 0x1 ;  /* 0x000000040000795c */ /* 0x004fea0000300000 */
.L_x_29:
[----:B------:R-:W-:Y:S04]  /*1aa0*/  BSSY.RECONVERGENT B0, `(.L_x_30) ;  /* 0x0000003000007945 */ /* 0x000fe80003800200 */
[----:B------:R-:W-:Y:S05]  /*1ab0*/  @P2 BRA `(.L_x_31) ;  /* 0x0000000000042947 */ /* 0x000fea0003800000 */
[----:B--2---:R-:W-:Y:S05]  /*1ac0*/  BPT.TRAP 0x1 ;  /* 0x000000040000795c */ /* 0x004fea0000300000 */
.L_x_31:
[----:B--2---:R-:W-:Y:S05]  /*1ad0*/  BSYNC.RECONVERGENT B0 ;  /* 0x0000000000007941 */ /* 0x004fea0003800200 */
.L_x_30:
[----:B------:R-:W-:Y:S02]  /*1ae0*/  UIADD3 UR5, UPT, UPT, UR4, 0x1, URZ ;  /* 0x0000000104057890 */ /* 0x000fe4000fffe0ff */
[----:B------:R-:W-:Y:S02]  /*1af0*/  USHF.L.U32 UR34, UR6, 0x7, URZ ;  /* 0x0000000706227899 */ /* 0x000fe400080006ff */
[----:B------:R-:W-:Y:S02]  /*1b00*/  UISETP.NE.AND UP0, UPT, UR5, 0x8, UPT ;  /* 0x000000080500788c */ /* 0x000fe4000bf05270 */
[----:B------:R-:W-:Y:S02]  /*1b10*/  UIADD3 UR6, UPT, UPT, UR6, 0x1, URZ ;  /* 0x0000000106067890 */ /* 0x000fe4000fffe0ff */
[----:B------:R-:W-:Y:S02]  /*1b20*/  USEL UR9, URZ, 0x1, UP0 ;  /* 0x00000001ff097887 */ /* 0x000fe40008000000 */
[----:B------:R-:W-:-:S02]  /*1b30*/  USEL UR5, UR5, URZ, UP0 ;  /* 0x000000ff05057287 */ /* 0x000fc40008000000 */
[----:B------:R-:W-:Y:S02]  /*1b40*/  ULEA UR32, UR4, UR7, 0xd ;  /* 0x0000000704207291 */ /* 0x000fe4000f8e68ff */
[----:B------:R-:W-:Y:S01]  /*1b50*/  ULEA UR8, UR5, UR7, 0x3 ;  /* 0x0000000705087291 */ /* 0x000fe2000f8e18ff */
[----:B------:R-:W-:Y:S01]  /*1b60*/  LOP3.LUT R12, R12, UR9, RZ, 0x3c, !PT ;  /* 0x000000090c0c7c12 */ /* 0x000fe2000f8e3cff */
[----:B------:R-:W-:Y:S02]  /*1b70*/  UIADD3 UR10, UP1, UPT, UR26, 0x80, URZ ;  /* 0x000000801a0a7890 */ /* 0x000fe4000ff3e0ff */
[----:B------:R-:W-:Y:S01]  /*1b80*/  ULEA UR16, UR4, UR28, 0xe ;  /* 0x0000001c04107291 */ /* 0x000fe2000f8e70ff */
[----:B-1----:R-:W-:Y:S01]  /*1b90*/  SHF.L.U32 R0, R12, 0x1f, RZ ;  /* 0x0000001f0c007819 */ /* 0x002fe200000006ff */
[----:B------:R-:W-:Y:S02]  /*1ba0*/  UIADD3.X UR11, UPT, UPT, URZ, UR27, URZ, UP1, !UPT ;  /* 0x0000001bff0b7290 */ /* 0x000fe40008ffe4ff */
[----:B------:R-:W-:Y:S01]  /*1bb0*/  UIADD3 UR32, UPT, UPT, UR32, 0x4400, URZ ;  /* 0x0000440020207890 */ /* 0x000fe2000fffe0ff */
[----:B------:R4:W1:Y:S01]  /*1bc0*/  SYNCS.PHASECHK.TRANS64.TRYWAIT P0, [UR8+0x40], R0 ;  /* 0x00004000ff0075a7 */ /* 0x0008620008001108 */
[----:B------:R-:W-:-:S02]  /*1bd0*/  UIADD3 UR8, UP0, UPT, UR26, 0x180, URZ ;  /* 0x000001801a087890 */ /* 0x000fc4000ff1e0ff */
[----:B------:R-:W-:Y:S02]  /*1be0*/  UIADD3 UR16, UPT, UPT, UR7, 0x14400, UR16 ;  /* 0x0001440007107890 */ /* 0x000fe4000fffe010 */
[----:B------:R-:W-:Y:S02]  /*1bf0*/  UIADD3.X UR9, UPT, UPT, URZ, UR27, URZ, UP0, !UPT ;  /* 0x0000001bff097290 */ /* 0x000fe400087fe4ff */
[----:B------:R-:W-:Y:S01]  /*1c00*/  UISETP.NE.AND UP0, UPT, UR6, UR21, UPT ;  /* 0x000000150600728c */ /* 0x000fe2000bf05270 */
[----:B------:R-:W-:Y:S01]  /*1c10*/  UMOV UR12, 0x0 ;  /* 0x00000000000c7882 */ /* 0x000fe20000000000 */
[----:B------:R-:W-:Y:S01]  /*1c20*/  UMOV UR13, 0x10000000 ;  /* 0x10000000000d7882 */ /* 0x000fe20000000000 */
[----:B------:R-:W-:Y:S01]  /*1c30*/  UMOV UR4, 0x30000 ;  /* 0x0003000000047882 */ /* 0x000fe20000000000 */
[----:B------:R-:W-:Y:S01]  /*1c40*/  UMOV UR20, UR36 ;  /* 0x0000002400147c82 */ /* 0x000fe20008000000 */
[----:B------:R-:W-:Y:S01]  /*1c50*/  UMOV UR17, UR33 ;  /* 0x0000002100117c82 */ /* 0x000fe20008000000 */
[----:B------:R-:W-:Y:S01]  /*1c60*/  UMOV UR18, UR34 ;  /* 0x0000002200127c82 */ /* 0x000fe20008000000 */
[----:B------:R-:W-:Y:S01]  /*1c70*/  UTMALDG.3D [UR32], [UR10], desc[UR12] ;  /* 0x00000c200a0075b4 */ /* 0x000fe20008011000 */
[----:B------:R2:W-:Y:S02]  /*1c80*/  UTMALDG.3D.MULTICAST [UR16], [UR8], UR4, desc[UR12] ;  /* 0x00000c10080073b4 */ /* 0x0005e40008011804 */
[----:B--2---:R-:W-:Y:S01]  /*1c90*/  UMOV UR13, UR21 ;  /* 0x00000015000d7c82 */ /* 0x004fe20008000000 */
[----:B------:R-:W-:Y:S01]  /*1ca0*/  UMOV UR4, UR5 ;  /* 0x0000000500047c82 */ /* 0x000fe20008000000 */
[----:B------:R-:W-:Y:S05]  /*1cb0*/  BRA.U UP0, `(.L_x_32) ;  /* 0xfffffffd004c7547 */ /* 0x000fea000b83ffff */
.L_x_26:
[----:B------:R-:W-:Y:S01]  /*1cc0*/  ULEA UR4, UR5, UR7, 0x3 ;  /* 0x0000000705047291 */ /* 0x000fe2000f8e18ff */
[----:B-1--4-:R-:W-:Y:S01]  /*1cd0*/  SHF.L.U32 R0, R12, 0x1f, RZ ;  /* 0x0000001f0c007819 */ /* 0x012fe200000006ff */
[----:B------:R-:W-:Y:S01]  /*1ce0*/  @!P1 SYNCS.ARRIVE.TRANS64.A1T0 RZ, [UR7+0xa8], RZ ;  /* 0x0000a8ffffff99a7 */ /* 0x000fe20008100007 */
[----:B------:R-:W-:-:S06]  /*1cf0*/  UISETP.GT.AND UP0, UPT, UR43, UR41, UPT ;  /* 0x000000292b00728c */ /* 0x000fcc000bf04270 */
[----:B---3--:R1:W3:Y:S03]  /*1d00*/  SYNCS.PHASECHK.TRANS64.TRYWAIT P0, [UR4+0x40], R0 ;  /* 0x00004000ff0075a7 */ /* 0x0082e60008001104 */
[----:B------:R-:W-:Y:S05]  /*1d10*/  BRA.U !UP0, `(.L_x_33) ;  /* 0x0000000108bc7547 */ /* 0x000fea000b800000 */
[----:B------:R-:W-:Y:S01]  /*1d20*/  UIADD3 UR25, UPT, UPT, UR44, UR13, URZ ;  /* 0x0000000d2c197290 */ /* 0x000fe2000fffe0ff */
[----:B------:R-:W-:-:S11]  /*1d30*/  UMOV UR4, UR5 ;  /* 0x0000000500047c82 */ /* 0x000fd60008000000 */
.L_x_39:
[----:B------:R-:W-:Y:S01]  /*1d40*/  ULEA UR9, UR4, UR7, 0x3 ;  /* 0x0000000704097291 */ /* 0x000fe2000f8e18ff */
[----:B---3--:R-:W-:Y:S01]  /*1d50*/  @!P3 MOV R2, 0x6000 ;  /* 0x000060000002b802 */ /* 0x008fe20000000f00 */
[----:B-1-3--:R-:W-:Y:S10]  /*1d60*/  @P0 BRA `(.L_x_34) ;  /* 0x00000000000c0947 */ /* 0x00aff40003800000 */
[----:B------:R-:W-:-:S04]  /*1d70*/  SHF.L.U32 R3, R12, 0x1f, RZ ;  /* 0x0000001f0c037819 */ /* 0x000fc800000006ff */
[----:B------:R-:W3:Y:S02]  /*1d80*/  SYNCS.PHASECHK.TRANS64.TRYWAIT P0, [UR9+0x40], R3 ;  /* 0x00004003ff0075a7 */ /* 0x000ee40008001109 */
[----:B---3--:R-:W-:Y:S05]  /*1d90*/  @!P0 BRA `(.L_x_35) ;  /* 0x0000005c00ac8947 */ /* 0x008fea0003800000 */
.L_x_34:
[----:B------:R3:W-:Y:S01]  /*1da0*/  @!P3 SYNCS.ARRIVE.TRANS64 RZ, [UR9], R2 ;  /* 0x00000002ffffb9a7 */ /* 0x0007e20008000009 */
[----:B------:R-:W-:-:S04]  /*1db0*/  ULOP3.LUT UR5, UR24, 0x2, URZ, 0xfc, !UPT ;  /* 0x0000000218057892 */ /* 0x000fc8000f8efcff */
[----:B------:R-:W-:-:S09]  /*1dc0*/  UISETP.NE.AND UP0, UPT, UR5, 0x2, UPT ;  /* 0x000000020500788c */ /* 0x000fd2000bf05270 */
[----:B------:R-:W-:Y:S05]  /*1dd0*/  BRA.U UP0, `(.L_x_36) ;  /* 0x0000000100047547 */ /* 0x000fea000b800000 */
[----:B--2---:R-:W-:Y:S05]  /*1de0*/  BPT.TRAP 0x1 ;  /* 0x000000040000795c */ /* 0x004fea0000300000 */
.L_x_36:
[----:B------:R-:W-:Y:S04]  /*1df0*/  BSSY.RECONVERGENT B0, `(.L_x_37) ;  /* 0x0000003000007945 */ /* 0x000fe80003800200 */
[----:B------:R-:W-:Y:S05]  /*1e00*/  @P2 BRA `(.L_x_38) ;  /* 0x0000000000042947 */ /* 0x000fea0003800000 */
[----:B--2---:R-:W-:Y:S05]  /*1e10*/  BPT.TRAP 0x1 ;  /* 0x000000040000795c */ /* 0x004fea0000300000 */
.L_x_38:
[----:B--2---:R-:W-:Y:S05]  /*1e20*/  BSYNC.RECONVERGENT B0 ;  /* 0x0000000000007941 */ /* 0x004fea0003800200 */
.L_x_37:
[----:B------:R-:W-:Y:S02]  /*1e30*/  UIADD3 UR5, UPT, UPT, UR4, 0x1, URZ ;  /* 0x0000000104057890 */ /* 0x000fe4000fffe0ff */
[----:B------:R-:W-:Y:S02]  /*1e40*/  UIADD3 UR14, UP1, UPT, UR26, 0x80, URZ ;  /* 0x000000801a0e7890 */ /* 0x000fe4000ff3e0ff */
[----:B------:R-:W-:Y:S02]  /*1e50*/  UISETP.NE.AND UP0, UPT, UR5, 0x8, UPT ;  /* 0x000000080500788c */ /* 0x000fe4000bf05270 */
[----:B------:R-:W-:Y:S02]  /*1e60*/  USHF.L.U32 UR10, UR13, 0x7, URZ ;  /* 0x000000070d0a7899 */ /* 0x000fe400080006ff */
[----:B------:R-:W-:Y:S02]  /*1e70*/  USEL UR8, URZ, 0x1, UP0 ;  /* 0x00000001ff087887 */ /* 0x000fe40008000000 */
[----:B------:R-:W-:-:S02]  /*1e80*/  USEL UR5, UR5, URZ, UP0 ;  /* 0x000000ff05057287 */ /* 0x000fc40008000000 */
[----:B------:R-:W-:Y:S02]  /*1e90*/  UIADD3 UR22, UP0, UPT, UR26, 0x180, URZ ;  /* 0x000001801a167890 */ /* 0x000fe4000ff1e0ff */
[----:B------:R-:W-:Y:S01]  /*1ea0*/  LOP3.LUT R12, R12, UR8, RZ, 0x3c, !PT ;  /* 0x000000080c0c7c12 */ /* 0x000fe2000f8e3cff */
[----:B------:R-:W-:Y:S02]  /*1eb0*/  ULEA UR8, UR4, UR7, 0xd ;  /* 0x0000000704087291 */ /* 0x000fe4000f8e68ff */
[----:B------:R-:W-:Y:S01]  /*1ec0*/  ULEA UR6, UR5, UR7, 0x3 ;  /* 0x0000000705067291 */ /* 0x000fe2000f8e18ff */
[----:B-1----:R-:W-:Y:S01]  /*1ed0*/  SHF.L.U32 R0, R12, 0x1f, RZ ;  /* 0x0000001f0c007819 */ /* 0x002fe200000006ff */
[----:B------:R-:W-:Y:S02]  /*1ee0*/  UIADD3 UR8, UPT, UPT, UR8, 0x4400, URZ ;  /* 0x0000440008087890 */ /* 0x000fe4000fffe0ff */
[----:B------:R-:W-:Y:S02]  /*1ef0*/  UIADD3.X UR15, UPT, UPT, URZ, UR27, URZ, UP1, !UPT ;  /* 0x0000001bff0f7290 */ /* 0x000fe40008ffe4ff */
[----:B------:R-:W-:-:S02]  /*1f00*/  ULEA UR16, UR4, UR29, 0xe ;  /* 0x0000001d04107291 */ /* 0x000fc4000f8e70ff */
[----:B------:R-:W-:Y:S01]  /*1f10*/  UIADD3.X UR23, UPT, UPT, URZ, UR27, URZ, UP0, !UPT ;  /* 0x0000001bff177290 */ /* 0x000fe200087fe4ff */
[----:B------:R4:W1:Y:S01]  /*1f20*/  SYNCS.PHASECHK.TRANS64.TRYWAIT P0, [UR6+0x40], R0 ;  /* 0x00004000ff0075a7 */ /* 0x0008620008001106 */
[----:B------:R-:W-:Y:S01]  /*1f30*/  UMOV UR30, 0x0 ;  /* 0x00000000001e7882 */ /* 0x000fe20000000000 */
[----:B------:R-:W-:Y:S01]  /*1f40*/  UMOV UR31, 0x10000000 ;  /* 0x10000000001f7882 */ /* 0x000fe20000000000 */
[----:B------:R-:W-:Y:S01]  /*1f50*/  UMOV UR11, UR35 ;  /* 0x00000023000b7c82 */ /* 0x000fe20008000000 */
[----:B------:R-:W-:Y:S01]  /*1f60*/  UMOV UR12, UR36 ;  /* 0x00000024000c7c82 */ /* 0x000fe20008000000 */
[----:B------:R-:W-:Y:S01]  /*1f70*/  UMOV UR6, 0x30000 ;  /* 0x0003000000067882 */ /* 0x000fe20000000000 */
[----:B------:R-:W-:Y:S01]  /*1f80*/  UMOV UR20, UR36 ;  /* 0x0000002400147c82 */ /* 0x000fe20008000000 */
[----:B------:R-:W-:Y:S01]  /*1f90*/  UMOV UR17, UR9 ;  /* 0x0000000900117c82 */ /* 0x000fe20008000000 */
[----:B------:R-:W-:Y:S01]  /*1fa0*/  UMOV UR18, UR10 ;  /* 0x0000000a00127c82 */ /* 0x000fe20008000000 */
[----:B------:R4:W-:Y:S01]  /*1fb0*/  UTMALDG.3D [UR8], [UR14], desc[UR30] ;  /* 0x00001e080e0075b4 */ /* 0x0009e20008011000 */
[----:B------:R-:W-:Y:S01]  /*1fc0*/  UIADD3 UR13, UPT, UPT, UR13, 0x1, URZ ;  /* 0x000000010d0d7890 */ /* 0x000fe2000fffe0ff */
[----:B------:R-:W-:-:S03]  /*1fd0*/  UMOV UR4, UR5 ;  /* 0x0000000500047c82 */ /* 0x000fc60008000000 */
[----:B------:R-:W-:Y:S01]  /*1fe0*/  UISETP.NE.AND UP0, UPT, UR13, UR25, UPT ;  /* 0x000000190d00728c */ /* 0x000fe2000bf05270 */
[----:B------:R4:W-:Y:S08]  /*1ff0*/  UTMALDG.3D.MULTICAST [UR16], [UR22], UR6, desc[UR30] ;  /* 0x00001e10160073b4 */ /* 0x0009f00008011806 */
[----:B----4-:R-:W-:Y:S05]  /*2000*/  BRA.U UP0, `(.L_x_39) ;  /* 0xfffffffd004c7547 */ /* 0x010fea000b83ffff */
.L_x_33:
[C---:B------:R-:W-:Y:S01]  /*2010*/  LEA R3, R11.reuse, UR7, 0x3 ;  /* 0x000000070b037c11 */ /* 0x040fe2000f8e18ff */
[----:B------:R-:W-:Y:S01]  /*2020*/  NOP ;  /* 0x0000000000007918 */ /* 0x000fe20000000000 */
[----:B-1----:R-:W-:Y:S02]  /*2030*/  SHF.L.U32 R0, R10, 0x1f, RZ ;  /* 0x0000001f0a007819 */ /* 0x002fe400000006ff */
[----:B------:R-:W-:Y:S02]  /*2040*/  LEA R5, R11, UR7, 0x4 ;  /* 0x000000070b057c11 */ /* 0x000fe4000f8e20ff */
[----:B---3--:R-:W1:Y:S02]  /*2050*/  SYNCS.PHASECHK.TRANS64.TRYWAIT P0, [R3+URZ+0xb0], R0 ;  /* 0x0000b000030075a7 */ /* 0x008e6400080011ff */
[----:B-1----:R-:W-:Y:S05]  /*2060*/  @!P0 BRA `(.L_x_40) ;  /* 0x0000005c00108947 */ /* 0x002fea0003800000 */
.L_x_120:
[----:B------:R-:W3:Y:S01]  /*2070*/  LDS.128 R4, [R5+0x140] ;  /* 0x0001400005047984 */ /* 0x000ee20000000c00 */
[----:B------:R-:W-:Y:S01]  /*2080*/  UISETP.GE.AND UP0, UPT, UR42, 0x1, UPT ;  /* 0x000000012a00788c */ /* 0x000fe2000bf06270 */
[----:B------:R-:W-:Y:S01]  /*2090*/  @!PT LDS RZ, [RZ] ;  /* 0x00000000fffff984 */ /* 0x000fe20000000800 */
[----:B------:R-:W-:Y:S01]  /*20a0*/  @!PT LDS RZ, [RZ] ;  /* 0x00000000fffff984 */ /* 0x000fe20000000800 */
[----:B------:R-:W-:Y:S01]  /*20b0*/  @!PT LDS RZ, [RZ] ;  /* 0x00000000fffff984 */ /* 0x000fe20000000800 */
[----:B------:R-:W-:Y:S01]  /*20c0*/  @!PT LDS RZ, [RZ] ;  /* 0x00000000fffff984 */ /* 0x000fe20000000800 */
[----:B------:R4:W-:Y:S06]  /*20d0*/  MEMBAR.ALL.CTA ;  /* 0x0000000000007992 */ /* 0x0009ec0000008000 */
[----:B----4-:R-:W4:Y:S01]  /*20e0*/  FENCE.VIEW.ASYNC.S ;  /* 0x00000000000073c6 */ /* 0x010f220000000000 */
[----:B---3--:R-:W-:-:S13]  /*20f0*/  LOP3.LUT P0, RZ, R6, 0x1, RZ, 0xc0, !PT ;  /* 0x0000000106ff7812 */ /* 0x008fda000780c0ff */
[----:B----4-:R-:W-:Y:S01]  /*2100*/  VOTEU.ANY UP1, P0 ;  /* 0x0000000000ff7886 */ /* 0x010fe20000020100 */
[----:B------:R-:W-:-:S13]  /*2110*/  PLOP3.LUT P0, PT, PT, PT, UP1, 0x80, 0x8 ;  /* 0x000000000008781c */ /* 0x000fda0003f0f018 */
[----:B-1----:R-:W-:Y:S02]  /*2120*/  @P0 LOP3.LUT R0, R5, 0xffff, RZ, 0xc0, !PT ;  /* 0x0000ffff05000812 */ /* 0x002fe400078ec0ff */
[----:B------:R-:W-:Y:S02]  /*2130*/  @P0 MOV R2, R4 ;  /* 0x0000000400020202 */ /* 0x000fe40000000f00 */
[----:B------:R-:W-:Y:S01]  /*2140*/  @P0 R2UR UR6, R0 ;  /* 0x00000000000602ca */ /* 0x000fe200000e0000 */
[----:B------:R-:W-:Y:S01]  /*2150*/  VIADD R0, R3, 0xc0 ;  /* 0x000000c003007836 */ /* 0x000fe20000000000 */
[----:B------:R-:W-:Y:S02]  /*2160*/  @P0 SHF.R.U32.HI R4, RZ, 0x10, R5 ;  /* 0x00000010ff040819 */ /* 0x000fe40000011605 */
[----:B------:R-:W-:Y:S02]  /*2170*/  @P0 R2UR UR8, R2 ;  /* 0x00000000020802ca */ /* 0x000fe400000e0000 */
[----:B------:R-:W-:-:S02]  /*2180*/  PRMT R0, RZ, 0x654, R0 ;  /* 0x00000654ff007816 */ /* 0x000fc40000000000 */
[----:B------:R-:W-:Y:S02]  /*2190*/  @P0 R2UR UR4, R4 ;  /* 0x00000000040402ca */ /* 0x000fe400000e0000 */
[----:B------:R1:W-:Y:S03]  /*21a0*/  SYNCS.ARRIVE.TRANS64.RED.A1T0 RZ, [R0+URZ], RZ ;  /* 0x000000ff00ff79a7 */ /* 0x0003e600081004ff */
[----:B------:R-:W-:-:S04]  /*21b0*/  @UP1 UMOV UR37, UR6 ;  /* 0x0000000600251c82 */ /* 0x000fc80008000000 */
[----:B------:R-:W-:-:S04]  /*21c0*/  @UP1 UMOV UR38, UR8 ;  /* 0x0000000800261c82 */ /* 0x000fc80008000000 */
[----:B------:R-:W-:Y:S01]  /*21d0*/  @UP1 UMOV UR36, UR4 ;  /* 0x0000000400241c82 */ /* 0x000fe20008000000 */
[----:B------:R-:W-:Y:S05]  /*21e0*/  BRA.U !UP0, `(.L_x_41) ;  /* 0x0000000108d47547 */ /* 0x000fea000b800000 */
[----:B------:R-:W2:Y:S01]  /*21f0*/  LDCU.128 UR12, c[0x0][0xb10] ;  /* 0x00016200ff0c77ac */ /* 0x000ea20008000c00 */
[----:B------:R-:W3:Y:S01]  /*2200*/  LDCU UR25, c[0x0][0xb20] ;  /* 0x00016400ff1977ac */ /* 0x000ee20008000800 */
[----:B------:R-:W4:Y:S01]  /*2210*/  LDCU UR20, c[0x0][0xb0c] ;  /* 0x00016180ff1477ac */ /* 0x000f220008000800 */
[----:B------:R-:W1:Y:S01]  /*2220*/  LDCU.64 UR10, c[0x0][0xb28] ;  /* 0x00016500ff0a77ac */ /* 0x000e620008000a00 */
[----:B------:R-:W-:Y:S02]  /*2230*/  UISETP.NE.AND UP3, UPT, UR42, 0x1, UPT ;  /* 0x000000012a00788c */ /* 0x000fe4000bf65270 */
[----:B--2---:R-:W-:Y:S02]  /*2240*/  UIMAD.WIDE.U32 UR16, UR39, UR15, URZ ;  /* 0x0000000f271072a5 */ /* 0x004fe4000f8e00ff */
[----:B------:R-:W-:Y:S02]  /*2250*/  UIMAD.WIDE.U32 UR8, UR40, UR12, URZ ;  /* 0x0000000c280872a5 */ /* 0x000fe4000f8e00ff */
[----:B------:R-:W-:-:S02]  /*2260*/  UISETP.NE.AND UP0, UPT, UR14, 0x1, UPT ;  /* 0x000000010e00788c */ /* 0x000fc4000bf05270 */
[----:B------:R-:W-:Y:S01]  /*2270*/  UIMAD.WIDE.U32 UR22, UR37, UR15, URZ ;  /* 0x0000000f251672a5 */ /* 0x000fe2000f8e00ff */
[----:B------:R-:W-:Y:S02]  /*2280*/  UMOV UR16, UR17 ;  /* 0x0000001100107c82 */ /* 0x000fe40008000000 */
[----:B------:R-:W-:Y:S01]  /*2290*/  UMOV UR8, UR9 ;  /* 0x0000000900087c82 */ /* 0x000fe20008000000 */
[----:B---3--:R-:W-:Y:S02]  /*22a0*/  USHF.R.U32.HI UR16, URZ, UR25, UR16 ;  /* 0x00000019ff107299 */ /* 0x008fe40008011610 */
[----:B----4-:R-:W-:Y:S02]  /*22b0*/  UISETP.NE.AND UP2, UPT, UR20, 0x1, UPT ;  /* 0x000000011400788c */ /* 0x010fe4000bf45270 */
[----:B------:R-:W-:Y:S02]  /*22c0*/  USHF.R.U32.HI UR8, URZ, UR13, UR8 ;  /* 0x0000000dff087299 */ /* 0x000fe40008011608 */
[----:B------:R-:W-:-:S02]  /*22d0*/  USEL UR6, UR39, UR16, !UP0 ;  /* 0x0000001027067287 */ /* 0x000fc4000c000000 */
[----:B------:R-:W-:Y:S02]  /*22e0*/  USEL UR8, UR40, UR8, !UP2 ;  /* 0x0000000828087287 */ /* 0x000fe4000d000000 */
[----:B-1----:R-:W-:Y:S01]  /*22f0*/  UIMAD.WIDE.U32 UR16, UR6, UR10, URZ ;  /* 0x0000000a061072a5 */ /* 0x002fe2000f8e00ff */
[----:B------:R-:W-:Y:S01]  /*2300*/  UMOV UR4, UR23 ;  /* 0x0000001700047c82 */ /* 0x000fe20008000000 */
[----:B------:R-:W-:Y:S02]  /*2310*/  UIMAD.WIDE.U32 UR18, UR38, UR12, URZ ;  /* 0x0000000c261272a5 */ /* 0x000fe4000f8e00ff */
[----:B------:R-:W-:-:S03]  /*2320*/  UIMAD.WIDE.U32 UR22, UR8, UR10, URZ ;  /* 0x0000000a081672a5 */ /* 0x000fc6000f8e00ff */
[----:B------:R-:W-:Y:S01]  /*2330*/  UMOV UR16, UR17 ;  /* 0x0000001100107c82 */ /* 0x000fe20008000000 */
[----:B------:R-:W-:Y:S02]  /*2340*/  USHF.R.U32.HI UR4, URZ, UR25, UR4 ;  /* 0x00000019ff047299 */ /* 0x000fe40008011604 */
[----:B------:R-:W-:Y:S01]  /*2350*/  @UP3 USHF.R.U32.HI UR6, URZ, UR11, UR16 ;  /* 0x0000000bff063299 */ /* 0x000fe20008011610 */
[----:B------:R-:W-:Y:S01]  /*2360*/  UMOV UR18, UR19 ;  /* 0x0000001300127c82 */ /* 0x000fe20008000000 */
[----:B------:R-:W-:Y:S01]  /*2370*/  UMOV UR22, UR23 ;  /* 0x0000001700167c82 */ /* 0x000fe20008000000 */
[----:B------:R-:W-:Y:S02]  /*2380*/  USHF.R.U32.HI UR13, URZ, UR13, UR18 ;  /* 0x0000000dff0d7299 */ /* 0x000fe40008011612 */
[----:B------:R-:W-:Y:S02]  /*2390*/  USEL UR4, UR37, UR4, !UP0 ;  /* 0x0000000425047287 */ /* 0x000fe4000c000000 */
[----:B------:R-:W-:-:S02]  /*23a0*/  @UP3 USHF.R.U32.HI UR8, URZ, UR11, UR22 ;  /* 0x0000000bff083299 */ /* 0x000fc40008011616 */
[----:B------:R-:W-:Y:S02]  /*23b0*/  UIMAD UR9, UR42, UR6, URZ ;  /* 0x000000062a0972a4 */ /* 0x000fe4000f8e02ff */
[----:B------:R-:W-:Y:S02]  /*23c0*/  USEL UR6, UR38, UR13, !UP2 ;  /* 0x0000000d26067287 */ /* 0x000fe4000d000000 */
[----:B------:R-:W-:Y:S02]  /*23d0*/  UIMAD UR12, UR42, UR8, URZ ;  /* 0x000000082a0c72a4 */ /* 0x000fe4000f8e02ff */
[----:B------:R-:W-:Y:S02]  /*23e0*/  UISETP.GE.AND UP0, UPT, UR4, UR9, UPT ;  /* 0x000000090400728c */ /* 0x000fe4000bf06270 */
[----:B------:R-:W-:Y:S02]  /*23f0*/  UIMAD.WIDE.U32 UR16, UR4, UR10, URZ ;  /* 0x0000000a041072a5 */ /* 0x000fe4000f8e00ff */
[----:B------:R-:W-:-:S02]  /*2400*/  UISETP.GE.OR UP0, UPT, UR6, UR12, UP0 ;  /* 0x0000000c0600728c */ /* 0x000fc40008706670 */
[----:B------:R-:W-:Y:S02]  /*2410*/  UIMAD.WIDE.U32 UR12, UR6, UR10, URZ ;  /* 0x0000000a060c72a5 */ /* 0x000fe4000f8e00ff */
[----:B------:R-:W-:Y:S01]  /*2420*/  UIADD3 UR15, UPT, UPT, -UR4, URZ, URZ ;  /* 0x000000ff040f7290 */ /* 0x000fe2000fffe1ff */
[----:B------:R-:W-:Y:S01]  /*2430*/  UMOV UR10, UR17 ;  /* 0x00000011000a7c82 */ /* 0x000fe20008000000 */
[----:B------:R-:W-:Y:S02]  /*2440*/  UIADD3 UR12, UPT, UPT, -UR6, URZ, URZ ;  /* 0x000000ff060c7290 */ /* 0x000fe4000fffe1ff */
[----:B------:R-:W-:-:S03]  /*2450*/  USHF.R.U32.HI UR10, URZ, UR11, UR10 ;  /* 0x0000000bff0a7299 */ /* 0x000fc6000801160a */
[----:B------:R-:W-:Y:S01]  /*2460*/  @!UP0 UMOV UR9, UR13 ;  /* 0x0000000d00098c82 */ /* 0x000fe20008000000 */
[----:B------:R-:W-:Y:S02]  /*2470*/  UIMAD UR15, UR14, UR15, UR37 ;  /* 0x0000000f0e0f72a4 */ /* 0x000fe4000f8e0225 */
[----:B------:R-:W-:Y:S02]  /*2480*/  USEL UR10, UR4, UR10, !UP3 ;  /* 0x0000000a040a7287 */ /* 0x000fe4000d800000 */
[----:B------:R-:W-:Y:S02]  /*2490*/  @!UP0 USHF.R.U32.HI UR9, URZ, UR11, UR9 ;  /* 0x0000000bff098299 */ /* 0x000fe40008011609 */
[----:B------:R-:W-:Y:S02]  /*24a0*/  UIADD3 UR11, UPT, UPT, -UR10, URZ, URZ ;  /* 0x000000ff0a0b7290 */ /* 0x000fe4000fffe1ff */
[----:B------:R-:W-:Y:S02]  /*24b0*/  @!UP0 USEL UR9, UR6, UR9, !UP3 ;  /* 0x0000000906098287 */ /* 0x000fe4000d800000 */
[----:B------:R-:W-:-:S02]  /*24c0*/  UIMAD UR11, UR42, UR11, UR4 ;  /* 0x0000000b2a0b72a4 */ /* 0x000fc4000f8e0204 */
[----:B------:R-:W-:Y:S02]  /*24d0*/  @!UP0 UIADD3 UR10, UPT, UPT, UR10, -UR9, URZ ;  /* 0x800000090a0a8290 */ /* 0x000fe4000fffe0ff */
[----:B------:R-:W-:Y:S02]  /*24e0*/  @!UP0 UIMAD UR9, UR11, UR8, UR9 ;  /* 0x000000080b0982a4 */ /* 0x000fe4000f8e0209 */
[----:B------:R-:W-:Y:S02]  /*24f0*/  @!UP0 UIMAD UR4, UR42, UR10, UR6 ;  /* 0x0000000a2a0482a4 */ /* 0x000fe4000f8e0206 */
[----:B------:R-:W-:Y:S02]  /*2500*/  UIMAD UR8, UR20, UR12, UR38 ;  /* 0x0000000c140872a4 */ /* 0x000fe4000f8e0226 */
[----:B------:R-:W-:Y:S01]  /*2510*/  UIMAD UR37, UR4, UR14, UR15 ;  /* 0x0000000e042572a4 */ /* 0x000fe2000f8e020f */
[----:B------:R-:W-:Y:S02]  /*2520*/  @!UP0 UMOV UR6, UR9 ;  /* 0x0000000900068c82 */ /* 0x000fe40008000000 */
[----:B------:R-:W-:-:S12]  /*2530*/  UIMAD UR38, UR6, UR20, UR8 ;  /* 0x00000014062672a4 */ /* 0x000fd8000f8e0208 */
.L_x_41:
[----:B------:R-:W3:Y:S02]  /*2540*/  LDCU UR4, c[0x0][0xb30] ;  /* 0x00016600ff0477ac */ /* 0x000ee40008000800 */
[----:B---3--:R-:W-:-:S09]  /*2550*/  UISETP.NE.AND UP0, UPT, UR4, 0x1, UPT ;  /* 0x000000010400788c */ /* 0x008fd2000bf05270 */
[----:B------:R-:W-:Y:S05]  /*2560*/  BRA.U UP0, `(.L_x_42) ;  /* 0x0000000100447547 */ /* 0x000fea000b800000 */
[----:B------:R-:W3:Y:S01]  /*2570*/  LDCU.128 UR12, c[0x0][0xb10] ;  /* 0x00016200ff0c77ac */ /* 0x000ee20008000c00 */
[----:B------:R-:W4:Y:S01]  /*2580*/  LDCU UR16, c[0x0][0xb0c] ;  /* 0x00016180ff1077ac */ /* 0x000f220008000800 */
[----:B------:R-:W1:Y:S01]  /*2590*/  LDCU UR17, c[0x0][0xb20] ;  /* 0x00016400ff1177ac */ /* 0x000e620008000800 */
[----:B---3--:R-:W-:Y:S02]  /*25a0*/  UIMAD.WIDE.U32 UR10, UR38, UR12, URZ ;  /* 0x0000000c260a72a5 */ /* 0x008fe4000f8e00ff */
[----:B------:R-:W-:Y:S02]  /*25b0*/  UIMAD.WIDE.U32 UR8, UR37, UR15, URZ ;  /* 0x0000000f250872a5 */ /* 0x000fe4000f8e00ff */
[----:B----4-:R-:W-:Y:S02]  /*25c0*/  UISETP.NE.AND UP2, UPT, UR16, 0x1, UPT ;  /* 0x000000011000788c */ /* 0x010fe4000bf45270 */
[----:B------:R-:W-:Y:S01]  /*25d0*/  UISETP.NE.AND UP0, UPT, UR14, 0x1, UPT ;  /* 0x000000010e00788c */ /* 0x000fe2000bf05270 */
[----:B------:R-:W-:-:S02]  /*25e0*/  UMOV UR6, UR11 ;  /* 0x0000000b00067c82 */ /* 0x000fc40008000000 */
[----:B------:R-:W-:Y:S01]  /*25f0*/  UMOV UR4, UR9 ;  /* 0x0000000900047c82 */ /* 0x000fe20008000000 */
[----:B------:R-:W-:Y:S02]  /*2600*/  USHF.R.U32.HI UR6, URZ, UR13, UR6 ;  /* 0x0000000dff067299 */ /* 0x000fe40008011606 */
[----:B-1----:R-:W-:Y:S02]  /*2610*/  USHF.R.U32.HI UR4, URZ, UR17, UR4 ;  /* 0x00000011ff047299 */ /* 0x002fe40008011604 */
[----:B------:R-:W-:Y:S02]  /*2620*/  USEL UR6, UR38, UR6, !UP2 ;  /* 0x0000000626067287 */ /* 0x000fe4000d000000 */
[----:B------:R-:W-:-:S04]  /*2630*/  USEL UR4, UR37, UR4, !UP0 ;  /* 0x0000000425047287 */ /* 0x000fc8000c000000 */
[----:B------:R-:W-:Y:S02]  /*2640*/  UIADD3 UR8, UPT, UPT, UR6, -UR4, URZ ;  /* 0x8000000406087290 */ /* 0x000fe4000fffe0ff */
[----:B------:R-:W-:Y:S02]  /*2650*/  UIADD3 UR4, UPT, UPT, -UR6, UR4, URZ ;  /* 0x0000000406047290 */ /* 0x000fe4000fffe1ff */
[----:B------:R-:W-:Y:S02]  /*2660*/  UIMAD UR37, UR8, UR14, UR37 ;  /* 0x0000000e082572a4 */ /* 0x000fe4000f8e0225 */
[----:B------:R-:W-:-:S12]  /*2670*/  UIMAD UR38, UR4, UR16, UR38 ;  /* 0x00000010042672a4 */ /* 0x000fd8000f8e0226 */
.L_x_42:
[----:B------:R-:W-:Y:S01]  /*2680*/  VIADD R11, R11, 0x1 ;  /* 0x000000010b0b7836 */ /* 0x000fe20000000000 */
[----:B------:R-:W-:Y:S01]  /*2690*/  PLOP3.LUT P1, PT, PT, PT, PT, 0x80, 0x8 ;  /* 0x000000000008781c */ /* 0x000fe20003f2f070 */
[----:B------:R-:W-:Y:S02]  /*26a0*/  UIADD3 UR20, UPT, UPT, UR38, UR62, URZ ;  /* 0x0000003e26147290 */ /* 0x000fe4000fffe0ff */
[----:B------:R-:W-:Y:S01]  /*26b0*/  UIADD3 UR30, UPT, UPT, UR37, UR59, URZ ;  /* 0x0000003b251e7290 */ /* 0x000fe2000fffe0ff */
[----:B------:R-:W-:-:S04]  /*26c0*/  ISETP.NE.AND P0, PT, R11, 0x2, PT ;  /* 0x000000020b00780c */ /* 0x000fc80003f05270 */
[----:B------:R-:W-:Y:S02]  /*26d0*/  SEL R3, RZ, 0x1, P0 ;  /* 0x00000001ff037807 */ /* 0x000fe40000000000 */
[----:B------:R-:W-:Y:S02]  /*26e0*/  SEL R11, R11, RZ, P0 ;  /* 0x000000ff0b0b7207 */ /* 0x000fe40000000000 */
[----:B------:R-:W-:Y:S01]  /*26f0*/  LOP3.LUT R10, R10, R3, RZ, 0x3c, !PT ;  /* 0x000000030a0a7212 */ /* 0x000fe200078e3cff */
[----:B------:R-:W-:Y:S06]  /*2700*/  BRA.U UP1, `(.L_x_43) ;  /* 0xfffffff1015c7547 */ /* 0x000fec000b83ffff */
[----:B------:R-:W-:Y:S01]  /*2710*/  UIADD3 UR7, UPT, UPT, UR7, 0x40, URZ ;  /* 0x0000004007077890 */ /* 0x000fe2000fffe0ff */
[----:B------:R-:W-:-:S03]  /*2720*/  SHF.L.U32 R3, R12, 0x1f, RZ ;  /* 0x0000001f0c037819 */ /* 0x000fc600000006ff */
[----:B------:R-:W-:-:S09]  /*2730*/  ULEA UR4, UR5, UR7, 0x3 ;  /* 0x0000000705047291 */ /* 0x000fd2000f8e18ff */
[----:B------:R-:W3:Y:S02]  /*2740*/  SYNCS.PHASECHK.TRANS64.TRYWAIT P0, [UR4], R3 ;  /* 0x00000003ff0075a7 */ /* 0x000ee40008001104 */
[----:B---3--:R-:W-:Y:S05]  /*2750*/  @!P0 BRA `(.L_x_44) ;  /* 0x0000005400688947 */ /* 0x008fea0003800000 */
.L_x_122:
[----:B------:R-:W-:-:S04]  /*2760*/  UIADD3 UR4, UPT, UPT, UR5, 0x1, URZ ;  /* 0x0000000105047890 */ /* 0x000fc8000fffe0ff */
[----:B------:R-:W-:-:S04]  /*2770*/  UISETP.NE.AND UP0, UPT, UR4, 0x8, UPT ;  /* 0x000000080400788c */ /* 0x000fc8000bf05270 */
[----:B------:R-:W-:Y:S02]  /*2780*/  USEL UR6, URZ, 0x1, UP0 ;  /* 0x00000001ff067887 */ /* 0x000fe40008000000 */
[----:B------:R-:W-:-:S04]  /*2790*/  USEL UR4, UR4, URZ, UP0 ;  /* 0x000000ff04047287 */ /* 0x000fc80008000000 */
[----:B------:R-:W-:Y:S01]  /*27a0*/  ULEA UR5, UR4, UR7, 0x3 ;  /* 0x0000000704057291 */ /* 0x000fe2000f8e18ff */
[----:B------:R-:W-:-:S04]  /*27b0*/  LOP3.LUT R2, R12, UR6, RZ, 0x3c, !PT ;  /* 0x000000060c027c12 */ /* 0x000fc8000f8e3cff */
[----:B-1----:R-:W-:-:S04]  /*27c0*/  SHF.L.U32 R3, R2, 0x1f, RZ ;  /* 0x0000001f02037819 */ /* 0x002fc800000006ff */
[----:B------:R-:W1:Y:S02]  /*27d0*/  SYNCS.PHASECHK.TRANS64.TRYWAIT P0, [UR5], R3 ;  /* 0x00000003ff0075a7 */ /* 0x000e640008001105 */
[----:B-1----:R-:W-:Y:S05]  /*27e0*/  @!P0 BRA `(.L_x_45) ;  /* 0x00000054005c8947 */ /* 0x002fea0003800000 */
.L_x_124:
        /* <DEDUP_REMOVED lines=9> */
.L_x_126:
        /* <DEDUP_REMOVED lines=9> */
.L_x_128:
        /* <DEDUP_REMOVED lines=9> */
.L_x_130:
        /* <DEDUP_REMOVED lines=9> */
.L_x_132:
        /* <DEDUP_REMOVED lines=9> */
.L_x_134:
[----:B------:R-:W-:-:S04]  /*2ac0*/  UIADD3 UR4, UPT, UPT, UR4, 0x1, URZ ;  /* 0x0000000104047890 */ /* 0x000fc8000fffe0ff */
[----:B------:R-:W-:-:S04]  /*2ad0*/  UISETP.NE.AND UP0, UPT, UR4, 0x8, UPT ;  /* 0x000000080400788c */ /* 0x000fc8000bf05270 */
[----:B------:R-:W-:Y:S02]  /*2ae0*/  USEL UR5, URZ, 0x1, UP0 ;  /* 0x00000001ff057887 */ /* 0x000fe40008000000 */
[----:B------:R-:W-:-:S04]  /*2af0*/  USEL UR4, UR4, URZ, UP0 ;  /* 0x000000ff04047287 */ /* 0x000fc80008000000 */
[----:B------:R-:W-:Y:S01]  /*2b00*/  ULEA UR4, UR4, UR7, 0x3 ;  /* 0x0000000704047291 */ /* 0x000fe2000f8e18ff */
[----:B-1----:R-:W-:-:S04]  /*2b10*/  LOP3.LUT R3, R2, UR5, RZ, 0x3c, !PT ;  /* 0x0000000502037c12 */ /* 0x002fc8000f8e3cff */
[----:B------:R-:W-:Y:S01]  /*2b20*/  SHF.L.U32 R3, R3, 0x1f, RZ ;  /* 0x0000001f03037819 */ /* 0x000fe200000006ff */
[----:B------:R-:W-:-:S07]  /*2b30*/  IMAD.U32 R0, RZ, RZ, UR4 ;  /* 0x00000004ff007e24 */ /* 0x000fce000f8e00ff */
.L_x_51:
[----:B-1----:R1:W3:Y:S02]  /*2b40*/  SYNCS.PHASECHK.TRANS64.TRYWAIT P0, [R0+URZ], R3 ;  /* 0x00000003000075a7 */ /* 0x0022e400080011ff */
[----:B---3--:R-:W-:Y:S05]  /*2b50*/  @!P0 NANOSLEEP.SYNCS 0x989680 ;  /* 0x009896800000895d */ /* 0x008fea0003900000 */
[----:B------:R-:W3:Y:S02]  /*2b60*/  @!P0 SYNCS.PHASECHK.TRANS64 P0, [R0+URZ], R3 ;  /* 0x00000003000085a7 */ /* 0x000ee400080010ff */
[----:B--23--:R-:W-:Y:S05]  /*2b70*/  @P0 EXIT ;  /* 0x000000000000094d */ /* 0x00cfea0003800000 */
[----:B------:R-:W-:Y:S05]  /*2b80*/  BRA `(.L_x_51) ;  /* 0xfffffffc00ec7947 */ /* 0x000fea000383ffff */
.L_x_23:
[----:B------:R-:W2:Y:S02]  /*2b90*/  S2UR UR4, SR_CgaCtaId ;  /* 0x00000000000479c3 */ /* 0x000ea40000008800 */
[----:B--2---:R-:W-:-:S04]  /*2ba0*/  UISETP.NE.AND UP0, UPT, UR4, URZ, UPT ;  /* 0x000000ff0400728c */ /* 0x004fc8000bf05270 */
[----:B------:R-:W-:-:S09]  /*2bb0*/  UISETP.NE.OR UP0, UPT, UR18, 0x1, UP0 ;  /* 0x000000011200788c */ /* 0x000fd20008705670 */
[----:B------:R-:W-:Y:S05]  /*2bc0*/  BRA.U UP0, `(.L_x_52) ;  /* 0x00000005004c7547 */ /* 0x000fea000b800000 */
[----:B------:R-:W2:Y:S01]  /*2bd0*/  S2UR UR5, SR_CgaCtaId ;  /* 0x00000000000579c3 */ /* 0x000ea20000008800 */
[----:B------:R-:W-:Y:S01]  /*2be0*/  UMOV UR4, 0x400 ;  /* 0x0000040000047882 */ /* 0x000fe20000000000 */
[----:B------:R-:W-:Y:S01]  /*2bf0*/  ISETP.GE.U32.AND P2, PT, R0, 0x2, PT ;  /* 0x000000020000780c */ /* 0x000fe20003f46070 */
[----:B------:R-:W-:Y:S01]  /*2c00*/  IMAD.MOV.U32 R12, RZ, RZ, 0x1 ;  /* 0x00000001ff0c7424 */ /* 0x000fe200078e00ff */
[----:B------:R-:W-:Y:S02]  /*2c10*/  CS2R R10, SRZ ;  /* 0x00000000000a7805 */ /* 0x000fe4000001ff00 */
[----:B------:R-:W-:Y:S01]  /*2c20*/  CS2R R8, SRZ ;  /* 0x0000000000087805 */ /* 0x000fe2000001ff00 */
[----:B--2---:R-:W-:-:S03]  /*2c30*/  ULEA UR6, UR5, UR4, 0x18 ;  /* 0x0000000405067291 */ /* 0x004fc6000f8ec0ff */
[----:B------:R-:W-:-:S09]  /*2c40*/  UMOV UR5, URZ ;  /* 0x000000ff00057c82 */ /* 0x000fd20008000000 */
.L_x_56:
[----:B------:R-:W-:Y:S02]  /*2c50*/  LEA R2, R8, UR6, 0x3 ;  /* 0x0000000608027c11 */ /* 0x000fe4000f8e18ff */
[----:B------:R-:W-:-:S03]  /*2c60*/  SHF.L.U32 R5, R9, 0x1f, RZ ;  /* 0x0000001f09057819 */ /* 0x000fc600000006ff */
[----:B------:R-:W-:Y:S01]  /*2c70*/  VIADD R4, R2, 0x120 ;  /* 0x0000012002047836 */ /* 0x000fe20000000000 */
[----:B------:R-:W2:Y:S02]  /*2c80*/  SYNCS.PHASECHK.TRANS64.TRYWAIT P0, [R2+URZ+0x110], R5 ;  /* 0x00011005020075a7 */ /* 0x000ea400080011ff */
[----:B--2---:R-:W-:Y:S05]  /*2c90*/  @!P0 BRA `(.L_x_53) ;  /* 0x0000005000c08947 */ /* 0x004fea0003800000 */
.L_x_135:
[----:B------:R-:W-:Y:S01]  /*2ca0*/  ULEA UR4, UR5, UR6, 0x3 ;  /* 0x0000000605047291 */ /* 0x000fe2000f8e18ff */
[----:B------:R-:W-:Y:S02]  /*2cb0*/  PRMT R4, RZ, 0x654, R4 ;  /* 0x00000654ff047816 */ /* 0x000fe40000000004 */
[----:B--2---:R-:W-:Y:S01]  /*2cc0*/  SHF.L.U32 R5, R12, 0x1f, RZ ;  /* 0x0000001f0c057819 */ /* 0x004fe200000006ff */
[----:B------:R-:W-:Y:S01]  /*2cd0*/  UIADD3 UR7, UPT, UPT, UR4, 0xb0, URZ ;  /* 0x000000b004077890 */ /* 0x000fe2000fffe0ff */
[----:B------:R2:W-:Y:S05]  /*2ce0*/  SYNCS.ARRIVE.TRANS64.RED.A1T0 RZ, [R4+URZ], RZ ;  /* 0x000000ff04ff79a7 */ /* 0x0005ea00081004ff */
[----:B------:R-:W-:Y:S01]  /*2cf0*/  IMAD.U32 R7, RZ, RZ, UR7 ;  /* 0x00000007ff077e24 */ /* 0x000fe2000f8e00ff */
[----:B------:R-:W3:Y:S04]  /*2d00*/  SYNCS.PHASECHK.TRANS64.TRYWAIT P0, [UR4+0xc0], R5 ;  /* 0x0000c005ff0075a7 */ /* 0x000ee80008001104 */
[----:B------:R-:W-:Y:S01]  /*2d10*/  PRMT R6, R0, 0x654, R7 ;  /* 0x0000065400067816 */ /* 0x000fe20000000007 */
[----:B--2---:R-:W-:Y:S01]  /*2d20*/  @!P2 IMAD.MOV.U32 R4, RZ, RZ, 0x10 ;  /* 0x00000010ff04a424 */ /* 0x004fe200078e00ff */
[----:B---3--:R-:W-:Y:S06]  /*2d30*/  @!P0 BRA `(.L_x_54) ;  /* 0x0000005000ac8947 */ /* 0x008fec0003800000 */
.L_x_137:
[----:B------:R-:W-:Y:S01]  /*2d40*/  ULEA UR8, UR5, UR6, 0x4 ;  /* 0x0000000605087291 */ /* 0x000fe2000f8e20ff */
[----:B------:R-:W-:Y:S01]  /*2d50*/  SEL R3, R6, R3, !P2 ;  /* 0x0000000306037207 */ /* 0x000fe20005000000 */
[----:B------:R-:W-:Y:S01]  /*2d60*/  UIADD3 UR9, UPT, UPT, UR4, 0xb0, URZ ;  /* 0x000000b004097890 */ /* 0x000fe2000fffe0ff */
[----:B--2---:R-:W-:Y:S01]  /*2d70*/  LEA R2, R11, UR6, 0x3 ;  /* 0x000000060b027c11 */ /* 0x004fe2000f8e18ff */
[----:B------:R-:W-:Y:S01]  /*2d80*/  UIADD3 UR8, UPT, UPT, UR8, 0x140, URZ ;  /* 0x0000014008087890 */ /* 0x000fe2000fffe0ff */
[----:B------:R-:W-:Y:S01]  /*2d90*/  SHF.L.U32 R5, R10, 0x1f, RZ ;  /* 0x0000001f0a057819 */ /* 0x000fe200000006ff */
[----:B------:R2:W-:Y:S01]  /*2da0*/  @!P2 SYNCS.ARRIVE.TRANS64.RED RZ, [R3+URZ], R4 ;  /* 0x0000000403ffa9a7 */ /* 0x0005e200080004ff */
[----:B------:R-:W-:Y:S01]  /*2db0*/  UIADD3 UR4, UPT, UPT, UR5, 0x1, URZ ;  /* 0x0000000105047890 */ /* 0x000fe2000fffe0ff */
[----:B------:R-:W-:-:S03]  /*2dc0*/  VIADD R8, R8, 0x1 ;  /* 0x0000000108087836 */ /* 0x000fc60000000000 */
[----:B------:R-:W-:Y:S02]  /*2dd0*/  UISETP.NE.AND UP0, UPT, UR4, 0x2, UPT ;  /* 0x000000020400788c */ /* 0x000fe4000bf05270 */
[----:B------:R-:W-:Y:S06]  /*2de0*/  UGETNEXTWORKID.BROADCAST [UR8], [UR9] ;  /* 0x00000000080073ca */ /* 0x000fec0008000100 */
[----:B------:R-:W-:Y:S01]  /*2df0*/  USEL UR7, URZ, 0x1, UP0 ;  /* 0x00000001ff077887 */ /* 0x000fe20008000000 */
[----:B------:R-:W-:Y:S01]  /*2e00*/  ISETP.NE.AND P0, PT, R8, 0x2, PT ;  /* 0x000000020800780c */ /* 0x000fe20003f05270 */
[----:B------:R-:W-:Y:S01]  /*2e10*/  USEL UR5, UR4, URZ, UP0 ;  /* 0x000000ff04057287 */ /* 0x000fe20008000000 */
[----:B------:R-:W3:Y:S03]  /*2e20*/  SYNCS.PHASECHK.TRANS64.TRYWAIT P1, [R2+URZ+0xb0], R5 ;  /* 0x0000b005020075a7 */ /* 0x000ee600080211ff */
[----:B------:R-:W-:Y:S01]  /*2e30*/  LOP3.LUT R12, R12, UR7, RZ, 0x3c, !PT ;  /* 0x000000070c0c7c12 */ /* 0x000fe2000f8e3cff */
[----:B--23--:R-:W-:Y:S07]  /*2e40*/  @!P1 BRA `(.L_x_55) ;  /* 0x0000005000809947 */ /* 0x00cfee0003800000 */
.L_x_138:
[C---:B------:R-:W-:Y:S01]  /*2e50*/  LEA R4, R11.reuse, UR6, 0x4 ;  /* 0x000000060b047c11 */ /* 0x040fe2000f8e20ff */
[----:B--2---:R-:W-:Y:S01]  /*2e60*/  VIADD R2, R2, 0xc0 ;  /* 0x000000c002027836 */ /* 0x004fe20000000000 */
[----:B------:R-:W-:Y:S01]  /*2e70*/  SEL R8, R8, RZ, P0 ;  /* 0x000000ff08087207 */ /* 0x000fe20000000000 */
[----:B------:R-:W-:-:S03]  /*2e80*/  VIADD R11, R11, 0x1 ;  /* 0x000000010b0b7836 */ /* 0x000fc60000000000 */
[----:B------:R-:W2:Y:S01]  /*2e90*/  LDS.128 R4, [R4+0x140] ;  /* 0x0001400004047984 */ /* 0x000ea20000000c00 */
[----:B------:R-:W-:Y:S02]  /*2ea0*/  PRMT R2, RZ, 0x654, R2 ;  /* 0x00000654ff027816 */ /* 0x000fe40000000002 */
[C---:B------:R-:W-:Y:S01]  /*2eb0*/  ISETP.NE.AND P1, PT, R11.reuse, 0x2, PT ;  /* 0x000000020b00780c */ /* 0x040fe20003f25270 */
[----:B------:R-:W-:Y:S01]  /*2ec0*/  @!PT LDS RZ, [RZ] ;  /* 0x00000000fffff984 */ /* 0x000fe20000000800 */
[----:B------:R-:W-:Y:S01]  /*2ed0*/  @!PT LDS RZ, [RZ] ;  /* 0x00000000fffff984 */ /* 0x000fe20000000800 */
[----:B------:R-:W-:Y:S01]  /*2ee0*/  @!PT LDS RZ, [RZ] ;  /* 0x00000000fffff984 */ /* 0x000fe20000000800 */
[----:B------:R-:W-:Y:S01]  /*2ef0*/  @!PT LDS RZ, [RZ] ;  /* 0x00000000fffff984 */ /* 0x000fe20000000800 */
[----:B------:R3:W-:Y:S06]  /*2f00*/  MEMBAR.ALL.CTA ;  /* 0x0000000000007992 */ /* 0x0007ec0000008000 */
[----:B---3--:R-:W3:Y:S01]  /*2f10*/  FENCE.VIEW.ASYNC.S ;  /* 0x00000000000073c6 */ /* 0x008ee20000000000 */
[----:B------:R-:W-:Y:S01]  /*2f20*/  SEL R11, R11, RZ, P1 ;  /* 0x000000ff0b0b7207 */ /* 0x000fe20000800000 */
[----:B---3--:R3:W-:Y:S01]  /*2f30*/  SYNCS.ARRIVE.TRANS64.RED.A1T0 RZ, [R2+URZ], RZ ;  /* 0x000000ff02ff79a7 */ /* 0x0087e200081004ff */
[----:B--2---:R-:W-:-:S02]  /*2f40*/  LOP3.LUT P3, RZ, R6, 0x1, RZ, 0xc0, !PT ;  /* 0x0000000106ff7812 */ /* 0x004fc4000786c0ff */
[----:B------:R-:W-:-:S04]  /*2f50*/  SEL R5, RZ, 0x1, P1 ;  /* 0x00000001ff057807 */ /* 0x000fc80000800000 */
[----:B------:R-:W-:Y:S02]  /*2f60*/  LOP3.LUT R10, R10, R5, RZ, 0x3c, !PT ;  /* 0x000000050a0a7212 */ /* 0x000fe400078e3cff */
[----:B---3--:R-:W-:-:S04]  /*2f70*/  SEL R2, RZ, 0x1, P0 ;  /* 0x00000001ff027807 */ /* 0x008fc80000000000 */
[----:B------:R-:W-:Y:S01]  /*2f80*/  LOP3.LUT R9, R9, R2, RZ, 0x3c, !PT ;  /* 0x0000000209097212 */ /* 0x000fe200078e3cff */
[----:B------:R-:W-:Y:S06]  /*2f90*/  @P3 BRA `(.L_x_56) ;  /* 0xfffffffc002c3947 */ /* 0x000fec000383ffff */
[----:B------:R-:W-:Y:S01]  /*2fa0*/  ULEA UR4, UR5, UR6, 0x3 ;  /* 0x0000000605047291 */ /* 0x000fe2000f8e18ff */
[----:B------:R-:W-:-:S08]  /*2fb0*/  SHF.L.U32 R3, R12, 0x1f, RZ ;  /* 0x0000001f0c037819 */ /* 0x000fd000000006ff */
[----:B------:R-:W2:Y:S02]  /*2fc0*/  SYNCS.PHASECHK.TRANS64 P0, [UR4+0xc0], R3 ;  /* 0x0000c003ff0075a7 */ /* 0x000ea40008001004 */
[----:B--2---:R-:W-:Y:S05]  /*2fd0*/  @P0 BRA `(.L_x_57) ;  /* 0x0000000000080947 */ /* 0x004fea0003800000 */
[----:B------:R-:W2:Y:S02]  /*2fe0*/  SYNCS.PHASECHK.TRANS64.TRYWAIT P0, [UR4+0xc0], R3 ;  /* 0x0000c003ff0075a7 */ /* 0x000ea40008001104 */
[----:B--2---:R-:W-:Y:S05]  /*2ff0*/  @!P0 BRA `(.L_x_58) ;  /* 0x0000005000288947 */ /* 0x004fea0003800000 */
.L_x_57:
[----:B------:R-:W-:-:S04]  /*3000*/  UIADD3 UR7, UPT, UPT, UR5, 0x1, URZ ;  /* 0x0000000105077890 */ /* 0x000fc8000fffe0ff */
[----:B------:R-:W-:-:S04]  /*3010*/  UISETP.NE.AND UP0, UPT, UR7, 0x2, UPT ;  /* 0x000000020700788c */ /* 0x000fc8000bf05270 */
[----:B------:R-:W-:Y:S02]  /*3020*/  USEL UR8, URZ, 0x1, UP0 ;  /* 0x00000001ff087887 */ /* 0x000fe40008000000 */
[----:B------:R-:W-:-:S04]  /*3030*/  USEL UR7, UR7, URZ, UP0 ;  /* 0x000000ff07077287 */ /* 0x000fc80008000000 */
[----:B------:R-:W-:Y:S01]  /*3040*/  ULEA UR7, UR7, UR6, 0x3 ;  /* 0x0000000607077291 */ /* 0x000fe2000f8e18ff */
[----:B--2---:R-:W-:-:S04]  /*3050*/  LOP3.LUT R3, R12, UR8, RZ, 0x3c, !PT ;  /* 0x000000080c037c12 */ /* 0x004fc8000f8e3cff */
[----:B------:R-:W-:-:S04]  /*3060*/  SHF.L.U32 R0, R3, 0x1f, RZ ;  /* 0x0000001f03007819 */ /* 0x000fc800000006ff */
[----:B------:R-:W2:Y:S02]  /*3070*/  SYNCS.PHASECHK.TRANS64 P0, [UR7+0xc0], R0 ;  /* 0x0000c000ff0075a7 */ /* 0x000ea40008001007 */
[----:B-12---:R-:W-:Y:S05]  /*3080*/  @P0 EXIT ;  /* 0x000000000000094d */ /* 0x006fea0003800000 */
[----:B------:R-:W-:Y:S02]  /*3090*/  SHF.L.U32 R3, R3, 0x1f, RZ ;  /* 0x0000001f03037819 */ /* 0x000fe400000006ff */
[----:B------:R-:W-:-:S07]  /*30a0*/  MOV R0, UR7 ;  /* 0x0000000700007c02 */ /* 0x000fce0008000f00 */
.L_x_59:
[----:B-1----:R1:W2:Y:S02]  /*30b0*/  SYNCS.PHASECHK.TRANS64.TRYWAIT P0, [R0+URZ+0xc0], R3 ;  /* 0x0000c003000075a7 */ /* 0x0022a400080011ff */
[----:B--2---:R-:W-:Y:S05]  /*30c0*/  @!P0 NANOSLEEP.SYNCS 0x989680 ;  /* 0x009896800000895d */ /* 0x004fea0003900000 */
[----:B------:R-:W2:Y:S02]  /*30d0*/  @!P0 SYNCS.PHASECHK.TRANS64 P0, [R0+URZ+0xc0], R3 ;  /* 0x0000c003000085a7 */ /* 0x000ea400080010ff */
[----:B--2---:R-:W-:Y:S05]  /*30e0*/  @P0 EXIT ;  /* 0x000000000000094d */ /* 0x004fea0003800000 */
[----:B------:R-:W-:Y:S05]  /*30f0*/  BRA `(.L_x_59) ;  /* 0xfffffffc00ec7947 */ /* 0x000fea000383ffff */
.L_x_52:
[----:B------:R-:W-:Y:S05]  /*3100*/  BRA.U UP5, `(.L_x_60) ;  /* 0x0000000d05d87547 */ /* 0x000fea000b800000 */
[----:B------:R-:W2:Y:S01]  /*3110*/  S2UR UR7, SR_CgaCtaId ;  /* 0x00000000000779c3 */ /* 0x000ea20000008800 */
[----:B------:R-:W-:Y:S01]  /*3120*/  UMOV UR4, 0x40 ;  /* 0x0000004000047882 */ /* 0x000fe20000000000 */
[----:B------:R-:W-:Y:S01]  /*3130*/  NOP ;  /* 0x0000000000007918 */ /* 0x000fe20000000000 */
[----:B------:R-:W-:Y:S01]  /*3140*/  UMOV UR6, 0x400 ;  /* 0x0000040000067882 */ /* 0x000fe20000000000 */
[----:B--2---:R-:W-:Y:S02]  /*3150*/  ULEA UR5, UR7, UR4, 0x18 ;  /* 0x0000000407057291 */ /* 0x004fe4000f8ec0ff */
[----:B------:R-:W-:-:S07]  /*3160*/  ULEA UR6, UR7, UR6, 0x18 ;  /* 0x0000000607067291 */ /* 0x000fce000f8ec0ff */
[----:B------:R-:W2:Y:S02]  /*3170*/  LDS.U8 R0, [UR5+0x1c] ;  /* 0x00001c05ff007984 */ /* 0x000ea40008000000 */
[----:B--2---:R-:W-:-:S13]  /*3180*/  ISETP.NE.AND P0, PT, R0, RZ, PT ;  /* 0x000000ff0000720c */ /* 0x004fda0003f05270 */
[----:B------:R-:W-:Y:S05]  /*3190*/  @P0 BRA `(.L_x_61) ;  /* 0x0000000000580947 */ /* 0x000fea0003800000 */
[----:B------:R-:W-:-:S13]  /*31a0*/  ELECT P0, URZ, PT ;  /* 0x0000000000ff782f */ /* 0x000fda0003800000 */
[----:B------:R-:W-:Y:S05]  /*31b0*/  @!P0 BRA `(.L_x_62) ;  /* 0x0000000000608947 */ /* 0x000fea0003800000 */
[----:B------:R-:W-:Y:S01]  /*31c0*/  UMOV UR4, 0x10 ;  /* 0x0000001000047882 */ /* 0x000fe20000000000 */
[----:B------:R-:W-:Y:S01]  /*31d0*/  HFMA2 R0, -RZ, RZ, 0, 5.9604644775390625e-08 ;  /* 0x00000001ff007431 */ /* 0x000fe200000001ff */
[----:B------:R-:W-:-:S03]  /*31e0*/  MOV R3, 0xffff ;  /* 0x0000ffff00037802 */ /* 0x000fc60000000f00 */
[----:B------:R-:W-:Y:S04]  /*31f0*/  DEPBAR.LE SB2, 0x36 ;  /* 0x0000ad800000791a */ /* 0x000fe80000000000 */
[----:B------:R-:W2:Y:S02]  /*3200*/  UTCATOMSWS.FIND_AND_SET.ALIGN UP0, UR4, UR4 ;  /* 0x00000004000475e3 */ /* 0x000ea40008000800 */
[----:B--2---:R-:W-:Y:S01]  /*3210*/  MOV R4, UR4 ;  /* 0x0000000400047c02 */ /* 0x004fe20008000f00 */
[----:B------:R-:W-:Y:S06]  /*3220*/  BRA.U UP0, `(.L_x_63) ;  /* 0x0000000100187547 */ /* 0x000fec000b800000 */
.L_x_64:
[----:B------:R-:W-:Y:S05]  /*3230*/  NANOSLEEP 0x64 ;  /* 0x000000640000795d */ /* 0x000fea0003800000 */
[----:B------:R-:W-:-:S05]  /*3240*/  UMOV UR4, 0x10 ;  /* 0x0000001000047882 */ /* 0x000fca0000000000 */
[----:B------:R-:W-:Y:S04]  /*3250*/  DEPBAR.LE SB2, 0x36 ;  /* 0x0000ad800000791a */ /* 0x000fe80000000000 */
[----:B------:R-:W2:Y:S02]  /*3260*/  UTCATOMSWS.FIND_AND_SET.ALIGN UP0, UR4, UR4 ;  /* 0x00000004000475e3 */ /* 0x000ea40008000800 */
[----:B--2---:R-:W-:Y:S01]  /*3270*/  MOV R4, UR4 ;  /* 0x0000000400047c02 */ /* 0x004fe20008000f00 */
[----:B------:R-:W-:Y:S05]  /*3280*/  BRA.U !UP0, `(.L_x_64) ;  /* 0xfffffffd08e87547 */ /* 0x000fea000b83ffff */
.L_x_63:
[-C--:B------:R-:W-:Y:S02]  /*3290*/  SHF.L.U32 R3, R3, R4.reuse, RZ ;  /* 0x0000000403037219 */ /* 0x080fe400000006ff */
[----:B------:R-:W-:Y:S01]  /*32a0*/  SHF.L.U32 R0, R0, R4, RZ ;  /* 0x0000000400007219 */ /* 0x000fe200000006ff */
[----:B------:R-:W-:Y:S02]  /*32b0*/  IMAD.SHL.U32 R4, R4, 0x20, RZ ;  /* 0x0000002004047824 */ /* 0x000fe400078e00ff */
[----:B------:R2:W-:Y:S04]  /*32c0*/  ATOMS.OR RZ, [UR5+0x14], R3 ;  /* 0x00001403ffff798c */ /* 0x0005e8000b000005 */
[----:B------:R2:W-:Y:S04]  /*32d0*/  ATOMS.OR RZ, [UR5+0x18], R0 ;  /* 0x00001800ffff798c */ /* 0x0005e8000b000005 */
[----:B------:R2:W-:Y:S01]  /*32e0*/  STS [UR6+0x160], R4 ;  /* 0x00016004ff007988 */ /* 0x0005e20008000806 */
[----:B------:R-:W-:Y:S05]  /*32f0*/  BRA `(.L_x_62) ;  /* 0x0000000000107947 */ /* 0x000fea0003800000 */
.L_x_61:
[----:B------:R-:W-:Y:S02]  /*3300*/  MOV R0, 0xffffffff ;  /* 0xffffffff00007802 */ /* 0x000fe40000000f00 */
[----:B------:R-:W-:-:S03]  /*3310*/  MOV R4, 0x3340 ;  /* 0x0000334000047802 */ /* 0x000fc60000000f00 */
[----:B------:R2:W-:Y:S04]  /*3320*/  STS [UR6+0x160], R0 ;  /* 0x00016000ff007988 */ /* 0x0005e80008000806 */
[----:B-12--5:R-:W-:Y:S05]  /*3330*/  CALL.REL.NOINC `($__internal_1_$__cuda_sm10x_tcgen05_guardrail_trap_phase_invalid_during_alloc) ;  /* 0x0000005000e47944 */ /* 0x026fea0003c00000 */
.L_x_62:
[----:B------:R-:W-:Y:S05]  /*3340*/  WARPSYNC.ALL ;  /* 0x0000000000007948 */ /* 0x000fea0003800000 */
[----:B------:R-:W3:Y:S01]  /*3350*/  S2UR UR4, SR_CgaCtaId ;  /* 0x00000000000479c3 */ /* 0x000ee20000008800 */
[----:B------:R-:W-:Y:S01]  /*3360*/  UMOV UR26, 0x400 ;  /* 0x00000400001a7882 */ /* 0x000fe20000000000 */
[----:B------:R-:W-:-:S06]  /*3370*/  NOP ;  /* 0x0000000000007918 */ /* 0x000fcc0000000000 */
[----:B------:R-:W-:Y:S06]  /*3380*/  BAR.ARV 0x6, 0xa0 ;  /* 0x0182800000007b1d */ /* 0x000fec0000002000 */
[----:B------:R-:W4:Y:S01]  /*3390*/  LDCU UR5, c[0x0][0x38c] ;  /* 0x00007180ff0577ac */ /* 0x000f220008000800 */
[----:B------:R-:W-:Y:S01]  /*33a0*/  LOP3.LUT R2, R2, 0xffff, RZ, 0xc0, !PT ;  /* 0x0000ffff02027812 */ /* 0x000fe200078ec0ff */
[----:B------:R-:W-:Y:S01]  /*33b0*/  IMAD.MOV.U32 R11, RZ, RZ, 0x1 ;  /* 0x00000001ff0b7424 */ /* 0x000fe200078e00ff */
[----:B------:R-:W-:Y:S01]  /*33c0*/  CS2R R8, SRZ ;  /* 0x0000000000087805 */ /* 0x000fe2000001ff00 */
[----:B------:R-:W1:Y:S01]  /*33d0*/  LDCU UR7, c[0x0][0x38c] ;  /* 0x00007180ff0777ac */ /* 0x000e620008000800 */
[----:B------:R-:W-:Y:S01]  /*33e0*/  R2UR UR27, R2 ;  /* 0x00000000021b72ca */ /* 0x000fe200000e0000 */
[----:B------:R-:W-:Y:S01]  /*33f0*/  IMAD.MOV.U32 R10, RZ, RZ, RZ ;  /* 0x000000ffff0a7224 */ /* 0x000fe200078e00ff */
[----:B------:R-:W-:Y:S01]  /*3400*/  UMOV UR30, URZ ;  /* 0x000000ff001e7c82 */ /* 0x000fe20008000000 */
[----:B------:R-:W-:Y:S01]  /*3410*/  UMOV UR24, URZ ;  /* 0x000000ff00187c82 */ /* 0x000fe20008000000 */
[----:B---3--:R-:W-:Y:S01]  /*3420*/  ULEA UR26, UR4, UR26, 0x18 ;  /* 0x0000001a041a7291 */ /* 0x008fe2000f8ec0ff */
[----:B------:R-:W-:Y:S01]  /*3430*/  UMOV UR38, 0x0 ;  /* 0x0000000000267882 */ /* 0x000fe20000000000 */
[----:B------:R-:W-:-:S02]  /*3440*/  UMOV UR39, 0x4200490 ;  /* 0x0420049000277882 */ /* 0x000fc40000000000 */
[----:B------:R-:W-:Y:S02]  /*3450*/  UIADD3 UR4, UPT, UPT, UR26, 0x4400, URZ ;  /* 0x000044001a047890 */ /* 0x000fe4000fffe0ff */
[----:B------:R-:W-:Y:S02]  /*3460*/  UIADD3 UR6, UPT, UPT, UR26, 0x14400, URZ ;  /* 0x000144001a067890 */ /* 0x000fe4000fffe0ff */
[----:B----4-:R-:W-:Y:S01]  /*3470*/  UIADD3 UR5, UPT, UPT, UR5, 0x7f, URZ ;  /* 0x0000007f05057890 */ /* 0x010fe2000fffe0ff */
[----:B--2---:R-:W2:Y:S01]  /*3480*/  LDS R0, [UR26+0x160] ;  /* 0x0001601aff007984 */ /* 0x004ea20008000800 */
[----:B-1----:R-:W-:Y:S01]  /*3490*/  UMOV UR36, 0x0 ;  /* 0x0000000000247882 */ /* 0x002fe20000000000 */
[----:B------:R-:W-:Y:S01]  /*34a0*/  UMOV UR37, 0x4200490 ;  /* 0x0420049000257882 */ /* 0x000fe20000000000 */
[----:B------:R-:W-:Y:S02]  /*34b0*/  USHF.R.S32.HI UR40, URZ, 0x1f, UR5 ;  /* 0x0000001fff287899 */ /* 0x000fe40008011405 */
[----:B------:R-:W-:-:S02]  /*34c0*/  UISETP.GE.AND UP4, UPT, UR7, 0x1, UPT ;  /* 0x000000010700788c */ /* 0x000fc4000bf86270 */
[----:B------:R-:W-:Y:S02]  /*34d0*/  ULEA.HI UR40, UR40, UR5, URZ, 0x7 ;  /* 0x0000000528287291 */ /* 0x000fe4000f8f38ff */
[----:B------:R-:W-:Y:S02]  /*34e0*/  USHF.R.U32.HI UR5, URZ, 0x4, UR4 ;  /* 0x00000004ff057899 */ /* 0x000fe40008011604 */
[----:B------:R-:W-:Y:S02]  /*34f0*/  USHF.R.S32.HI UR40, URZ, 0x7, UR40 ;  /* 0x00000007ff287899 */ /* 0x000fe40008011428 */
[----:B------:R-:W-:Y:S02]  /*3500*/  USHF.R.U32.HI UR4, URZ, 0x4, UR6 ;  /* 0x00000004ff047899 */ /* 0x000fe40008011606 */
[----:B------:R-:W-:Y:S02]  /*3510*/  UISETP.LT.AND UP0, UPT, UR40, 0x1, UPT ;  /* 0x000000012800788c */ /* 0x000fe4000bf01270 */
[----:B------:R-:W-:-:S02]  /*3520*/  ULOP3.LUT UR5, UR5, 0x3fff, URZ, 0xc0, !UPT ;  /* 0x00003fff05057892 */ /* 0x000fc4000f8ec0ff */
[----:B------:R-:W-:Y:S02]  /*3530*/  ULOP3.LUT UR4, UR4, 0x3fff, URZ, 0xc0, !UPT ;  /* 0x00003fff04047892 */ /* 0x000fe4000f8ec0ff */
[----:B------:R-:W-:Y:S02]  /*3540*/  USEL UR41, UR40, 0x1, !UP0 ;  /* 0x0000000128297887 */ /* 0x000fe4000c000000 */
[----:B------:R-:W-:Y:S02]  /*3550*/  ULOP3.LUT UR28, UR5, 0x10000, URZ, 0xfc, !UPT ;  /* 0x00010000051c7892 */ /* 0x000fe4000f8efcff */
[----:B------:R-:W-:Y:S02]  /*3560*/  ULOP3.LUT UR29, UR4, 0x10000, URZ, 0xfc, !UPT ;  /* 0x00010000041d7892 */ /* 0x000fe4000f8efcff */
[----:B------:R-:W-:Y:S01]  /*3570*/  UIADD3 UR41, UPT, UPT, -UR41, URZ, URZ ;  /* 0x000000ff29297290 */ /* 0x000fe2000fffe1ff */
[----:B------:R-:W-:Y:S01]  /*3580*/  UMOV UR34, 0x0 ;  /* 0x0000000000227882 */ /* 0x000fe20000000000 */
[----:B------:R-:W-:Y:S01]  /*3590*/  UMOV UR35, 0x4200490 ;  /* 0x0420049000237882 */ /* 0x000fe20000000000 */
[----:B------:R-:W-:Y:S01]  /*35a0*/  UMOV UR32, 0x0 ;  /* 0x0000000000207882 */ /* 0x000fe20000000000 */
[----:B------:R-:W-:Y:S01]  /*35b0*/  UMOV UR33, 0x4200490 ;  /* 0x0420049000217882 */ /* 0x000fe20000000000 */
[----:B--2---:R-:W-:-:S15]  /*35c0*/  R2UR UR42, R0 ;  /* 0x00000000002a72ca */ /* 0x004fde00000e0000 */
.L_x_71:
[----:B------:R-:W-:Y:S02]  /*35d0*/  LEA R0, R10, UR26, 0x3 ;  /* 0x0000001a0a007c11 */ /* 0x000fe4000f8e18ff */
[----:B------:R-:W-:Y:S02]  /*35e0*/  SHF.L.U32 R5, R9, 0x1f, RZ ;  /* 0x0000001f09057819 */ /* 0x000fe400000006ff */
[----:B------:R-:W-:Y:S01]  /*35f0*/  PLOP3.LUT P0, PT, PT, PT, UP4, 0x80, 0x8 ;  /* 0x000000000008781c */ /* 0x000fe20003f0f048 */
[----:B------:R-:W-:Y:S01]  /*3600*/  VIADD R3, R0, 0xc0 ;  /* 0x000000c000037836 */ /* 0x000fe20000000000 */
[----:B-1----:R-:W1:Y:S02]  /*3610*/  SYNCS.PHASECHK.TRANS64.TRYWAIT P1, [R0+URZ+0xb0], R5 ;  /* 0x0000b005000075a7 */ /* 0x002e6400080211ff */
[----:B-1-3--:R-:W-:Y:S09]  /*3620*/  @!P1 BRA `(.L_x_65) ;  /* 0x0000004800b49947 */ /* 0x00aff20003800000 */
.L_x_140:
[----:B------:R-:W-:Y:S01]  /*3630*/  LEA R4, R10, UR26, 0x4 ;  /* 0x0000001a0a047c11 */ /* 0x000fe2000f8e20ff */
[----:B------:R-:W-:Y:S01]  /*3640*/  @UP4 ULEA UR4, UR24, UR26, 0x3 ;  /* 0x0000001a18044291 */ /* 0x000fe2000f8e18ff */
[----:B------:R-:W-:Y:S01]  /*3650*/  PLOP3.LUT P2, PT, PT, PT, PT, 0x80, 0x8 ;  /* 0x000000000008781c */ /* 0x000fe20003f4f070 */
[----:B------:R-:W-:Y:S01]  /*3660*/  ULEA UR31, UR30, UR26, 0x3 ;  /* 0x0000001a1e1f7291 */ /* 0x000fe2000f8e18ff */
[----:B------:R-:W-:Y:S02]  /*3670*/  PRMT R3, RZ, 0x654, R3 ;  /* 0x00000654ff037816 */ /* 0x000fe40000000003 */
[----:B-1----:R-:W1:Y:S01]  /*3680*/  LDS.128 R4, [R4+0x140] ;  /* 0x0001400004047984 */ /* 0x002e620000000c00 */
[----:B------:R-:W-:Y:S02]  /*3690*/  @P0 SHF.L.U32 R2, R8, 0x1f, RZ ;  /* 0x0000001f08020819 */ /* 0x000fe400000006ff */
[----:B------:R-:W-:Y:S01]  /*36a0*/  SHF.L.U32 R0, R11, 0x1f, RZ ;  /* 0x0000001f0b007819 */ /* 0x000fe200000006ff */
[----:B------:R-:W-:Y:S01]  /*36b0*/  @!PT LDS RZ, [RZ] ;  /* 0x00000000fffff984 */ /* 0x000fe20000000800 */
[----:B------:R-:W-:Y:S01]  /*36c0*/  @!PT LDS RZ, [RZ] ;  /* 0x00000000fffff984 */ /* 0x000fe20000000800 */
[----:B------:R-:W-:Y:S01]  /*36d0*/  @!PT LDS RZ, [RZ] ;  /* 0x00000000fffff984 */ /* 0x000fe20000000800 */
[----:B------:R-:W-:Y:S01]  /*36e0*/  @!PT LDS RZ, [RZ] ;  /* 0x00000000fffff984 */ /* 0x000fe20000000800 */
[----:B------:R2:W-:Y:S06]  /*36f0*/  MEMBAR.ALL.CTA ;  /* 0x0000000000007992 */ /* 0x0005ec0000008000 */
[----:B--2---:R-:W2:Y:S02]  /*3700*/  FENCE.VIEW.ASYNC.S ;  /* 0x00000000000073c6 */ /* 0x004ea40000000000 */
[----:B--2---:R2:W-:Y:S01]  /*3710*/  SYNCS.ARRIVE.TRANS64.RED.A1T0 RZ, [R3+URZ], RZ ;  /* 0x000000ff03ff79a7 */ /* 0x0045e200081004ff */
[----:B------:R2:W3:Y:S01]  /*3720*/  @P0 SYNCS.PHASECHK.TRANS64.TRYWAIT P2, [UR4], R2 ;  /* 0x00000002ff0005a7 */ /* 0x0004e20008041104 */
[----:B------:R-:W-:Y:S01]  /*3730*/  ULEA.HI UR4, UR30, UR30, URZ, 0x1 ;  /* 0x0000001e1e047291 */ /* 0x000fe2000f8f08ff */
[----:B-1----:R-:W-:-:S03]  /*3740*/  LOP3.LUT P1, RZ, R6, 0x1, RZ, 0xc0, !PT ;  /* 0x0000000106ff7812 */ /* 0x002fc6000782c0ff */
[----:B------:R-:W-:Y:S02]  /*3750*/  USHF.L.U32 UR11, UR4, 0x6, URZ ;  /* 0x00000006040b7899 */ /* 0x000fe400080006ff */
[----:B------:R-:W-:Y:S02]  /*3760*/  ULOP3.LUT UR4, UR4, 0xffe, URZ, 0xc0, !UPT ;  /* 0x00000ffe04047892 */ /* 0x000fe4000f8ec0ff */
[----:B------:R-:W-:Y:S02]  /*3770*/  ULOP3.LUT UR11, UR11, 0xffffff80, URZ, 0xc0, !UPT ;  /* 0xffffff800b0b7892 */ /* 0x000fe4000f8ec0ff */
[----:B------:R-:W-:Y:S02]  /*3780*/  UIADD3 UR4, UPT, UPT, -UR4, UR30, URZ ;  /* 0x0000001e04047290 */ /* 0x000fe4000fffe1ff */
[----:B------:R-:W-:Y:S01]  /*3790*/  UIADD3 UR11, UPT, UPT, UR42, UR11, URZ ;  /* 0x0000000b2a0b7290 */ /* 0x000fe2000fffe0ff */
[----:B------:R-:W1:Y:S03]  /*37a0*/  SYNCS.PHASECHK.TRANS64.TRYWAIT P0, [UR31+0xf0], R0 ;  /* 0x0000f000ff0075a7 */ /* 0x000e66000800111f */
[----:B------:R-:W-:Y:S01]  /*37b0*/  ULEA UR11, UR4, UR11, 0x14 ;  /* 0x0000000b040b7291 */ /* 0x000fe2000f8ea0ff */
[----:B-123--:R-:W-:Y:S11]  /*37c0*/  @!P0 BRA `(.L_x_66) ;  /* 0x0000004800608947 */ /* 0x00eff60003800000 */
.L_x_142:
[----:B------:R-:W-:Y:S01]  /*37d0*/  IADD3 R10, PT, PT, R10, 0x1, RZ ;  /* 0x000000010a0a7810 */ /* 0x000fe20007ffe0ff */
[----:B------:R-:W-:Y:S06]  /*37e0*/  BRA.U !UP4, `(.L_x_67) ;  /* 0x000000010cc07547 */ /* 0x000fec000b800000 */
[----:B------:R-:W-:Y:S01]  /*37f0*/  UPLOP3.LUT UP2, UPT, UPT, UPT, UPT, 0x40, 0x4 ;  /* 0x000000000004789c */ /* 0x000fe20003f4e870 */
[----:B------:R-:W-:Y:S01]  /*3800*/  UMOV UR23, UR41 ;  /* 0x0000002900177c82 */ /* 0x000fe20008000000 */
[----:B------:R-:W-:Y:S01]  /*3810*/  UMOV UR22, UR40 ;  /* 0x0000002800167c82 */ /* 0x000fe20008000000 */
[----:B------:R-:W-:-:S08]  /*3820*/  UMOV UR10, UR24 ;  /* 0x00000018000a7c82 */ /* 0x000fd00008000000 */
.L_x_70:
[----:B------:R-:W-:Y:S02]  /*3830*/  UIADD3 UR23, UPT, UPT, UR23, 0x1, URZ ;  /* 0x0000000117177890 */ /* 0x000fe4000fffe0ff */
[----:B--2---:R-:W-:Y:S02]  /*3840*/  ULEA UR5, UR10, UR26, 0x3 ;  /* 0x0000001a0a057291 */ /* 0x004fe4000f8e18ff */
[----:B------:R-:W-:Y:S01]  /*3850*/  UISETP.NE.AND UP3, UPT, UR23, URZ, UPT ;  /* 0x000000ff1700728c */ /* 0x000fe2000bf65270 */
[----:B---3--:R-:W-:Y:S10]  /*3860*/  @P2 BRA `(.L_x_68) ;  /* 0x00000000000c2947 */ /* 0x008ff40003800000 */
[----:B-1----:R-:W-:Y:S04]  /*3870*/  SHF.L.U32 R3, R8, 0x1f, RZ ;  /* 0x0000001f08037819 */ /* 0x002fe800000006ff */
[----:B------:R-:W1:Y:S02]  /*3880*/  SYNCS.PHASECHK.TRANS64.TRYWAIT P0, [UR5], R3 ;  /* 0x00000003ff0075a7 */ /* 0x000e640008001105 */
[----:B-1----:R-:W-:Y:S05]  /*3890*/  @!P0 BRA `(.L_x_69) ;  /* 0x0000004800448947 */ /* 0x002fea0003800000 */
.L_x_68:
[----:B------:R-:W-:Y:S01]  /*38a0*/  UISETP.NE.AND UP0, UPT, UR22, 0x1, UPT ;  /* 0x000000011600788c */ /* 0x000fe2000bf05270 */
[----:B------:R-:W-:Y:S01]  /*38b0*/  PLOP3.LUT P2, PT, PT, PT, PT, 0x80, 0x8 ;  /* 0x000000000008781c */ /* 0x000fe20003f4f070 */
[----:B------:R-:W-:Y:S02]  /*38c0*/  UIADD3 UR4, UPT, UPT, UR10, 0x1, URZ ;  /* 0x000000010a047890 */ /* 0x000fe4000fffe0ff */
[----:B------:R-:W-:Y:S02]  /*38d0*/  UIADD3 UR25, UPT, UPT, UR5, 0x40, URZ ;  /* 0x0000004005197890 */ /* 0x000fe4000fffe0ff */
[----:B------:R-:W-:Y:S01]  /*38e0*/  UISETP.NE.AND UP1, UPT, UR4, 0x8, UPT ;  /* 0x000000080400788c */ /* 0x000fe2000bf25270 */
[----:B------:R-:W-:Y:S01]  /*38f0*/  PLOP3.LUT P0, PT, PT, PT, UP0, 0x80, 0x8 ;  /* 0x000000000008781c */ /* 0x000fe20003f0f008 */
[----:B------:R-:W-:Y:S02]  /*3900*/  UIADD3 UR22, UPT, UPT, UR22, -0x1, URZ ;  /* 0xffffffff16167890 */ /* 0x000fe4000fffe0ff */
[----:B------:R-:W-:Y:S02]  /*3910*/  USEL UR6, URZ, 0x1, UP1 ;  /* 0x00000001ff067887 */ /* 0x000fe40008800000 */
[----:B------:R-:W-:Y:S01]  /*3920*/  USEL UR24, UR4, URZ, UP1 ;  /* 0x000000ff04187287 */ /* 0x000fe20008800000 */
[----:B------:R-:W-:Y:S01]  /*3930*/  UMOV UR7, 0x40004040 ;  /* 0x4000404000077882 */ /* 0x000fe20000000000 */
[----:B------:R-:W-:Y:S02]  /*3940*/  UMOV UR5, 0x40004040 ;  /* 0x4000404000057882 */ /* 0x000fe40000000000 */
[----:B------:R-:W-:Y:S01]  /*3950*/  @UP0 ULEA UR4, UR24, UR26, 0x3 ;  /* 0x0000001a18040291 */ /* 0x000fe2000f8e18ff */
[----:B------:R-:W-:Y:S01]  /*3960*/  LOP3.LUT R8, R8, UR6, RZ, 0x3c, !PT ;  /* 0x0000000608087c12 */ /* 0x000fe2000f8e3cff */
[----:B------:R-:W-:Y:S01]  /*3970*/  ULEA UR6, UR10, UR29, 0xa ;  /* 0x0000001d0a067291 */ /* 0x000fe2000f8e50ff */
[----:B------:R-:W-:Y:S02]  /*3980*/  UMOV UR21, 0x40004040 ;  /* 0x4000404000157882 */ /* 0x000fe40000000000 */
[----:B-1----:R-:W-:Y:S01]  /*3990*/  @P0 SHF.L.U32 R0, R8, 0x1f, RZ ;  /* 0x0000001f08000819 */ /* 0x002fe200000006ff */
[----:B------:R-:W-:Y:S02]  /*39a0*/  UIADD3 UR20, UPT, UPT, UR6, 0x2, URZ ;  /* 0x0000000206147890 */ /* 0x000fe4000fffe0ff */
[----:B------:R-:W-:Y:S01]  /*39b0*/  UIADD3 UR16, UPT, UPT, UR6, 0x4, URZ ;  /* 0x0000000406107890 */ /* 0x000fe2000fffe0ff */
[----:B------:R2:W3:Y:S01]  /*39c0*/  @P0 SYNCS.PHASECHK.TRANS64.TRYWAIT P2, [UR4], R0 ;  /* 0x00000000ff0005a7 */ /* 0x0004e20008041104 */
[----:B------:R-:W-:Y:S02]  /*39d0*/  ULEA UR4, UR10, UR28, 0x9 ;  /* 0x0000001c0a047291 */ /* 0x000fe4000f8e48ff */
[----:B------:R-:W-:Y:S02]  /*39e0*/  UIADD3 UR12, UPT, UPT, UR6, 0x6, URZ ;  /* 0x00000006060c7890 */ /* 0x000fe4000fffe0ff */
[----:B------:R-:W-:Y:S02]  /*39f0*/  UIADD3 UR18, UPT, UPT, UR4, 0x2, URZ ;  /* 0x0000000204127890 */ /* 0x000fe4000fffe0ff */
[----:B------:R-:W-:Y:S02]  /*3a00*/  UIADD3 UR14, UPT, UPT, UR4, 0x4, URZ ;  /* 0x00000004040e7890 */ /* 0x000fe4000fffe0ff */
[----:B------:R-:W-:Y:S01]  /*3a10*/  UIADD3 UR8, UPT, UPT, UR4, 0x6, URZ ;  /* 0x0000000604087890 */ /* 0x000fe2000fffe0ff */
[----:B------:R2:W-:Y:S01]  /*3a20*/  UTCQMMA gdesc[UR4], gdesc[UR6], tmem[UR11], tmem[UR38], idesc[UR39], UP2 ;  /* 0x00ff2606040075ea */ /* 0x0005e2000900030b */
[----:B------:R-:W-:Y:S01]  /*3a30*/  UPLOP3.LUT UP2, UPT, UPT, UPT, UPT, 0x80, 0x8 ;  /* 0x000000000008789c */ /* 0x000fe20003f4f070 */
[----:B------:R-:W-:Y:S01]  /*3a40*/  UMOV UR19, 0x40004040 ;  /* 0x4000404000137882 */ /* 0x000fe20000000000 */
[----:B------:R-:W-:Y:S01]  /*3a50*/  UMOV UR17, 0x40004040 ;  /* 0x4000404000117882 */ /* 0x000fe20000000000 */
[----:B------:R2:W-:Y:S01]  /*3a60*/  UTCQMMA gdesc[UR18], gdesc[UR20], tmem[UR11], tmem[UR36], idesc[UR37], UPT ;  /* 0x00ff2414120075ea */ /* 0x0005e2000b80030b */
[----:B------:R-:W-:Y:S01]  /*3a70*/  UMOV UR15, 0x40004040 ;  /* 0x40004040000f7882 */ /* 0x000fe20000000000 */
[----:B------:R-:W-:Y:S01]  /*3a80*/  UMOV UR13, 0x40004040 ;  /* 0x40004040000d7882 */ /* 0x000fe20000000000 */
[----:B------:R-:W-:Y:S01]  /*3a90*/  UMOV UR9, 0x40004040 ;  /* 0x4000404000097882 */ /* 0x000fe20000000000 */
[----:B------:R2:W-:Y:S01]  /*3aa0*/  UTCQMMA gdesc[UR14], gdesc[UR16], tmem[UR11], tmem[UR34], idesc[UR35], UPT ;  /* 0x00ff22100e0075ea */ /* 0x0005e2000b80030b */
[----:B------:R2:W-:Y:S01]  /*3ab0*/  UTCQMMA gdesc[UR8], gdesc[UR12], tmem[UR11], tmem[UR32], idesc[UR33], UPT ;  /* 0x00ff200c080075ea */ /* 0x0005e2000b80030b */
[----:B------:R2:W-:Y:S01]  /*3ac0*/  UTCBAR.MULTICAST [UR25], URZ, UR27 ;  /* 0x000000ff190073e9 */ /* 0x0005e2000800081b */
[----:B------:R-:W-:Y:S01]  /*3ad0*/  UMOV UR10, UR24 ;  /* 0x00000018000a7c82 */ /* 0x000fe20008000000 */
[----:B------:R-:W-:Y:S05]  /*3ae0*/  BRA.U UP3, `(.L_x_70) ;  /* 0xfffffffd03507547 */ /* 0x000fea000b83ffff */
.L_x_67:
[----:B--2---:R-:W-:Y:S01]  /*3af0*/  UIADD3 UR4, UPT, UPT, UR30, 0x1, URZ ;  /* 0x000000011e047890 */ /* 0x004fe2000fffe0ff */
[C---:B------:R-:W-:Y:S01]  /*3b00*/  ISETP.NE.AND P0, PT, R10.reuse, 0x2, PT ;  /* 0x000000020a00780c */ /* 0x040fe20003f05270 */
[----:B------:R-:W-:Y:S02]  /*3b10*/  UIADD3 UR5, UPT, UPT, UR31, 0xd0, URZ ;  /* 0x000000d01f057890 */ /* 0x000fe4000fffe0ff */
[----:B------:R-:W-:Y:S01]  /*3b20*/  UISETP.NE.AND UP0, UPT, UR4, 0x4, UPT ;  /* 0x000000040400788c */ /* 0x000fe2000bf05270 */
[----:B-1----:R-:W-:Y:S02]  /*3b30*/  SEL R0, RZ, 0x1, P0 ;  /* 0x00000001ff007807 */ /* 0x002fe40000000000 */
[----:B------:R-:W-:Y:S01]  /*3b40*/  SEL R10, R10, RZ, P0 ;  /* 0x000000ff0a0a7207 */ /* 0x000fe20000000000 */
[----:B------:R-:W-:Y:S01]  /*3b50*/  USEL UR6, URZ, 0x1, UP0 ;  /* 0x00000001ff067887 */ /* 0x000fe20008000000 */
[----:B------:R-:W-:Y:S01]  /*3b60*/  LOP3.LUT R9, R9, R0, RZ, 0x3c, !PT ;  /* 0x0000000009097212 */ /* 0x000fe200078e3cff */
[----:B------:R-:W-:Y:S01]  /*3b70*/  USEL UR30, UR4, URZ, UP0 ;  /* 0x000000ff041e7287 */ /* 0x000fe20008000000 */
[----:B------:R1:W-:Y:S03]  /*3b80*/  UTCBAR [UR5], URZ ;  /* 0x000000ff050073e9 */ /* 0x0003e600080000ff */
[----:B------:R-:W-:Y:S01]  /*3b90*/  LOP3.LUT R11, R11, UR6, RZ, 0x3c, !PT ;  /* 0x000000060b0b7c12 */ /* 0x000fe2000f8e3cff */
[----:B------:R-:W-:Y:S07]  /*3ba0*/  @P1 BRA `(.L_x_71) ;  /* 0xfffffff800881947 */ /* 0x000fee000383ffff */
[----:B------:R-:W2:Y:S01]  /*3bb0*/  S2UR UR8, SR_CgaCtaId ;  /* 0x00000000000879c3 */ /* 0x000ea20000008800 */
[----:B------:R-:W-:Y:S01]  /*3bc0*/  ELECT P0, URZ, PT ;  /* 0x0000000000ff782f */ /* 0x000fe20003800000 */
[----:B------:R-:W-:Y:S01]  /*3bd0*/  IMAD.MOV.U32 R0, RZ, RZ, 0x1 ;  /* 0x00000001ff007424 */ /* 0x000fe200078e00ff */
[----:B------:R-:W-:Y:S01]  /*3be0*/  UIADD3 UR26, UPT, UPT, UR26, 0xf0, URZ ;  /* 0x000000f01a1a7890 */ /* 0x000fe2000fffe0ff */
[----:B------:R-:W-:Y:S01]  /*3bf0*/  SHF.L.U32 R3, R11, 0x1f, RZ ;  /* 0x0000001f0b037819 */ /* 0x000fe200000006ff */
[----:B------:R-:W-:-:S03]  /*3c00*/  UMOV UR4, 0x40 ;  /* 0x0000004000047882 */ /* 0x000fc60000000000 */
[----:B------:R-:W-:Y:S01]  /*3c10*/  UVIRTCOUNT.DEALLOC.SMPOOL 0x80 ;  /* 0x000000800000784c */ /* 0x000fe20000000000 */
[----:B--2---:R-:W-:Y:S02]  /*3c20*/  ULEA UR8, UR8, UR4, 0x18 ;  /* 0x0000000408087291 */ /* 0x004fe4000f8ec0ff */
[----:B------:R-:W-:-:S07]  /*3c30*/  ULEA UR4, UR30, UR26, 0x3 ;  /* 0x0000001a1e047291 */ /* 0x000fce000f8e18ff */
[----:B------:R2:W-:Y:S02]  /*3c40*/  @P0 STS.U8 [UR8+0x1c], R0 ;  /* 0x00001c00ff000988 */ /* 0x0005e40008000008 */
[----:B------:R-:W4:Y:S02]  /*3c50*/  SYNCS.PHASECHK.TRANS64.TRYWAIT P0, [UR4], R3 ;  /* 0x00000003ff0075a7 */ /* 0x000f240008001104 */
[----:B--2-4-:R-:W-:Y:S05]  /*3c60*/  @!P0 BRA `(.L_x_72) ;  /* 0x0000004400688947 */ /* 0x014fea0003800000 */
.L_x_145:
[----:B------:R-:W-:-:S04]  /*3c70*/  UIADD3 UR4, UPT, UPT, UR30, 0x1, URZ ;  /* 0x000000011e047890 */ /* 0x000fc8000fffe0ff */
[----:B------:R-:W-:-:S04]  /*3c80*/  UISETP.NE.AND UP0, UPT, UR4, 0x4, UPT ;  /* 0x000000040400788c */ /* 0x000fc8000bf05270 */
[----:B------:R-:W-:Y:S02]  /*3c90*/  USEL UR6, URZ, 0x1, UP0 ;  /* 0x00000001ff067887 */ /* 0x000fe40008000000 */
[----:B------:R-:W-:-:S04]  /*3ca0*/  USEL UR4, UR4, URZ, UP0 ;  /* 0x000000ff04047287 */ /* 0x000fc80008000000 */
[----:B-1----:R-:W-:Y:S01]  /*3cb0*/  ULEA UR5, UR4, UR26, 0x3 ;  /* 0x0000001a04057291 */ /* 0x002fe2000f8e18ff */
[----:B------:R-:W-:-:S04]  /*3cc0*/  LOP3.LUT R2, R11, UR6, RZ, 0x3c, !PT ;  /* 0x000000060b027c12 */ /* 0x000fc8000f8e3cff */
[----:B--2---:R-:W-:-:S04]  /*3cd0*/  SHF.L.U32 R3, R2, 0x1f, RZ ;  /* 0x0000001f02037819 */ /* 0x004fc800000006ff */
[----:B------:R-:W1:Y:S02]  /*3ce0*/  SYNCS.PHASECHK.TRANS64.TRYWAIT P0, [UR5], R3 ;  /* 0x00000003ff0075a7 */ /* 0x000e640008001105 */
[----:B-1----:R-:W-:Y:S05]  /*3cf0*/  @!P0 BRA `(.L_x_73) ;  /* 0x00000044005c8947 */ /* 0x002fea0003800000 */
.L_x_147:
        /* <DEDUP_REMOVED lines=9> */
.L_x_149:
[----:B------:R-:W-:-:S04]  /*3d90*/  UIADD3 UR4, UPT, UPT, UR4, 0x1, URZ ;  /* 0x0000000104047890 */ /* 0x000fc8000fffe0ff */
[----:B------:R-:W-:-:S04]  /*3da0*/  UISETP.NE.AND UP0, UPT, UR4, 0x4, UPT ;  /* 0x000000040400788c */ /* 0x000fc8000bf05270 */
[----:B------:R-:W-:Y:S02]  /*3db0*/  USEL UR5, URZ, 0x1, UP0 ;  /* 0x00000001ff057887 */ /* 0x000fe40008000000 */
[----:B------:R-:W-:-:S04]  /*3dc0*/  USEL UR4, UR4, URZ, UP0 ;  /* 0x000000ff04047287 */ /* 0x000fc80008000000 */
[----:B------:R-:W-:Y:S01]  /*3dd0*/  ULEA UR4, UR4, UR26, 0x3 ;  /* 0x0000001a04047291 */ /* 0x000fe2000f8e18ff */
[----:B-1----:R-:W-:-:S04]  /*3de0*/  LOP3.LUT R3, R2, UR5, RZ, 0x3c, !PT ;  /* 0x0000000502037c12 */ /* 0x002fc8000f8e3cff */
[----:B------:R-:W-:-:S04]  /*3df0*/  SHF.L.U32 R3, R3, 0x1f, RZ ;  /* 0x0000001f03037819 */ /* 0x000fc800000006ff */
[----:B------:R-:W1:Y:S02]  /*3e00*/  SYNCS.PHASECHK.TRANS64.TRYWAIT P0, [UR4], R3 ;  /* 0x00000003ff0075a7 */ /* 0x000e640008001104 */
[----:B-1----:R-:W-:Y:S05]  /*3e10*/  @!P0 BRA `(.L_x_75) ;  /* 0x0000004400448947 */ /* 0x002fea0003800000 */
.L_x_151:
[----:B------:R-:W-:Y:S01]  /*3e20*/  NOP ;  /* 0x0000000000007918 */ /* 0x000fe20000000000 */
[----:B-1----:R-:W1:Y:S01]  /*3e30*/  LDS R0, [UR8+0x14] ;  /* 0x00001408ff007984 */ /* 0x002e620008000800 */
[----:B------:R-:W-:Y:S01]  /*3e40*/  ULOP3.LUT UR4, UR42, 0xffff, URZ, 0xc0, !UPT ;  /* 0x0000ffff2a047892 */ /* 0x000fe2000f8ec0ff */
[----:B------:R-:W-:Y:S01]  /*3e50*/  UMOV UR5, 0xffff ;  /* 0x0000ffff00057882 */ /* 0x000fe20000000000 */
[----:B------:R-:W-:Y:S02]  /*3e60*/  UMOV UR6, 0x1 ;  /* 0x0000000100067882 */ /* 0x000fe40000000000 */
[----:B------:R-:W-:-:S04]  /*3e70*/  USHF.R.U32.HI UR4, URZ, 0x5, UR4 ;  /* 0x00000005ff047899 */ /* 0x000fc80008011604 */
[----:B------:R-:W-:Y:S02]  /*3e80*/  USHF.L.U32 UR5, UR5, UR4, URZ ;  /* 0x0000000405057299 */ /* 0x000fe400080006ff */
[----:B------:R-:W-:-:S04]  /*3e90*/  USHF.L.U32 UR4, UR6, UR4, URZ ;  /* 0x0000000406047299 */ /* 0x000fc800080006ff */
[----:B-1----:R-:W-:-:S04]  /*3ea0*/  LOP3.LUT R0, R0, UR5, RZ, 0xc0, !PT ;  /* 0x0000000500007c12 */ /* 0x002fc8000f8ec0ff */
[----:B------:R-:W-:-:S13]  /*3eb0*/  ISETP.NE.AND P0, PT, R0, UR5, PT ;  /* 0x0000000500007c0c */ /* 0x000fda000bf05270 */
[----:B------:R-:W-:Y:S05]  /*3ec0*/  @P0 BRA `(.L_x_76) ;  /* 0x0000000000580947 */ /* 0x000fea0003800000 */
[----:B------:R-:W1:Y:S02]  /*3ed0*/  LDS R0, [UR8+0x18] ;  /* 0x00001808ff007984 */ /* 0x000e640008000800 */
[----:B-1----:R-:W-:-:S04]  /*3ee0*/  LOP3.LUT R0, R0, UR4, RZ, 0xc0, !PT ;  /* 0x0000000400007c12 */ /* 0x002fc8000f8ec0ff */
[----:B------:R-:W-:-:S13]  /*3ef0*/  ISETP.NE.AND P0, PT, R0, UR4, PT ;  /* 0x0000000400007c0c */ /* 0x000fda000bf05270 */
[----:B------:R-:W-:Y:S05]  /*3f00*/  @P0 BRA `(.L_x_77) ;  /* 0x00000000003c0947 */ /* 0x000fea0003800000 */
[----:B------:R-:W1:Y:S01]  /*3f10*/  S2R R2, SR_LANEID ;  /* 0x0000000000027919 */ /* 0x000e620000000000 */
[----:B------:R-:W-:Y:S01]  /*3f20*/  ULOP3.LUT UR5, URZ, UR5, URZ, 0x33, !UPT ;  /* 0x00000005ff057292 */ /* 0x000fe2000f8e33ff */
[----:B------:R-:W-:Y:S01]  /*3f30*/  LOP3.LUT R4, RZ, UR4, RZ, 0x33, !PT ;  /* 0x00000004ff047c12 */ /* 0x000fe2000f8e33ff */
[----:B------:R-:W-:Y:S02]  /*3f40*/  VOTEU.ANY UR4, UPT, PT ;  /* 0x0000000000047886 */ /* 0x000fe400038e0100 */
[----:B------:R-:W-:Y:S01]  /*3f50*/  UFLO.U32 UR4, UR4 ;  /* 0x00000004000472bd */ /* 0x000fe200080e0000 */
[----:B------:R-:W2:Y:S01]  /*3f60*/  REDUX UR6, R4 ;  /* 0x00000000040673c4 */ /* 0x000ea20000000000 */
[----:B------:R-:W-:-:S06]  /*3f70*/  IMAD.U32 R0, RZ, RZ, UR5 ;  /* 0x00000005ff007e24 */ /* 0x000fcc000f8e00ff */
[----:B------:R4:W-:Y:S01]  /*3f80*/  UTCATOMSWS.AND URZ, UR5 ;  /* 0x0000000500ff79e3 */ /* 0x0009e20008000000 */
[----:B------:R-:W3:Y:S01]  /*3f90*/  REDUX UR7, R0 ;  /* 0x00000000000773c4 */ /* 0x000ee20000000000 */
[----:B-1----:R-:W-:Y:S01]  /*3fa0*/  ISETP.EQ.U32.AND P0, PT, R2, UR4, PT ;  /* 0x0000000402007c0c */ /* 0x002fe2000bf02070 */
[----:B--2---:R-:W-:Y:S01]  /*3fb0*/  IMAD.U32 R2, RZ, RZ, UR6 ;  /* 0x00000006ff027e24 */ /* 0x004fe2000f8e00ff */
[----:B---3--:R-:W-:-:S11]  /*3fc0*/  MOV R3, UR7 ;  /* 0x0000000700037c02 */ /* 0x008fd60008000f00 */
[----:B------:R4:W-:Y:S04]  /*3fd0*/  @P0 ATOMS.AND RZ, [UR8+0x14], R3 ;  /* 0x00001403ffff098c */ /* 0x0009e8000a800008 */
[----:B------:R4:W-:Y:S01]  /*3fe0*/  @P0 ATOMS.AND RZ, [UR8+0x18], R2 ;  /* 0x00001802ffff098c */ /* 0x0009e2000a800008 */
[----:B------:R-:W-:Y:S05]  /*3ff0*/  BRA `(.L_x_78) ;  /* 0x0000000000147947 */ /* 0x000fea0003800000 */
.L_x_77:
[----:B------:R-:W-:Y:S02]  /*4000*/  MOV R2, 0x4020 ;  /* 0x0000402000027802 */ /* 0x000fe40000000f00 */
[----:B---3-5:R-:W-:Y:S05]  /*4010*/  CALL.REL.NOINC `($__internal_0_$__cuda_sm10x_tcgen05_guardrail_trap_col_being_dealloced_not_returned_by_alloc) ;  /* 0x0000004400a07944 */ /* 0x028fea0003c00000 */
[----:B------:R-:W-:Y:S05]  /*4020*/  BRA `(.L_x_78) ;  /* 0x0000000000087947 */ /* 0x000fea0003800000 */
.L_x_76:
[----:B------:R-:W-:Y:S02]  /*4030*/  MOV R2, 0x4050 ;  /* 0x0000405000027802 */ /* 0x000fe40000000f00 */
[----:B---3-5:R-:W-:Y:S05]  /*4040*/  CALL.REL.NOINC `($__internal_2_$__cuda_sm10x_tcgen05_guardrail_trap_unallocated_columns_being_dealloced) ;  /* 0x0000004400ac7944 */ /* 0x028fea0003c00000 */
.L_x_78:
[----:B------:R-:W-:Y:S01]  /*4050*/  NOP ;  /* 0x0000000000007918 */ /* 0x000fe20000000000 */
[----:B----4-:R-:W-:Y:S05]  /*4060*/  EXIT ;  /* 0x000000000000794d */ /* 0x010fea0003800000 */
.L_x_60:
[----:B------:R-:W-:-:S09]  /*4070*/  UISETP.NE.OR UP0, UPT, UR18, 0x3, !UP3 ;  /* 0x000000031200788c */ /* 0x000fd2000df05670 */
[----:B------:R-:W-:Y:S05]  /*4080*/  BRA.U UP0, `(.L_x_79) ;  /* 0x0000000d00ac7547 */ /* 0x000fea000b800000 */
[----:B------:R-:W2:Y:S01]  /*4090*/  LDCU.64 UR4, c[0x0][0x888] ;  /* 0x00011100ff0477ac */ /* 0x000ea20008000a00 */
[----:B------:R-:W3:Y:S01]  /*40a0*/  S2UR UR10, SR_CgaCtaId ;  /* 0x00000000000a79c3 */ /* 0x000ee20000008800 */
[----:B------:R-:W-:Y:S02]  /*40b0*/  HFMA2 R9, -RZ, RZ, 0, 0 ;  /* 0x00000000ff097431 */ /* 0x000fe400000001ff */
[----:B------:R-:W-:Y:S01]  /*40c0*/  IMAD.MOV.U32 R11, RZ, RZ, 0x1 ;  /* 0x00000001ff0b7424 */ /* 0x000fe200078e00ff */
[----:B------:R-:W4:Y:S01]  /*40d0*/  LDCU UR31, c[0x0][0x370] ;  /* 0x00006e00ff1f77ac */ /* 0x000f220008000800 */
[----:B------:R-:W-:Y:S01]  /*40e0*/  IMAD.MOV.U32 R10, RZ, RZ, RZ ;  /* 0x000000ffff0a7224 */ /* 0x000fe200078e00ff */
[----:B------:R-:W-:Y:S01]  /*40f0*/  MOV R3, 0x1000 ;  /* 0x0000100000037802 */ /* 0x000fe20000000f00 */
[----:B------:R-:W4:Y:S01]  /*4100*/  LDCU.128 UR32, c[0x0][0xb10] ;  /* 0x00016200ff2077ac */ /* 0x000f220008000c00 */
[----:B------:R-:W1:Y:S01]  /*4110*/  LDC.64 R12, c[0x0][0x348] ;  /* 0x0000d200ff0c7b82 */ /* 0x000e620000000a00 */
[----:B------:R-:W3:Y:S01]  /*4120*/  LDCU UR27, c[0x0][0x374] ;  /* 0x00006e80ff1b77ac */ /* 0x000ee20008000800 */
[----:B------:R-:W3:Y:S01]  /*4130*/  LDCU.64 UR28, c[0x0][0x890] ;  /* 0x00011200ff1c77ac */ /* 0x000ee20008000a00 */
[----:B------:R-:W3:Y:S01]  /*4140*/  LDCU UR15, c[0x0][0xb0c] ;  /* 0x00016180ff0f77ac */ /* 0x000ee20008000800 */
[----:B--2---:R-:W-:Y:S01]  /*4150*/  UISETP.NE.U32.AND UP0, UPT, UR4, URZ, UPT ;  /* 0x000000ff0400728c */ /* 0x004fe2000bf05070 */
[----:B------:R-:W2:Y:S01]  /*4160*/  LDCU UR43, c[0x0][0xb20] ;  /* 0x00016400ff2b77ac */ /* 0x000ea20008000800 */
[----:B------:R-:W2:Y:S01]  /*4170*/  LDCU UR4, c[0x0][0xb30] ;  /* 0x00016600ff0477ac */ /* 0x000ea20008000800 */
[----:B------:R-:W-:Y:S01]  /*4180*/  UMOV UR21, 0x400 ;  /* 0x0000040000157882 */ /* 0x000fe20000000000 */
[----:B----4-:R-:W-:-:S02]  /*4190*/  UIMAD.WIDE.U32 UR6, UR31, UR32, URZ ;  /* 0x000000201f0672a5 */ /* 0x010fc4000f8e00ff */
[----:B---3--:R-:W-:Y:S02]  /*41a0*/  UIMAD.WIDE.U32 UR8, UR27, UR35, URZ ;  /* 0x000000231b0872a5 */ /* 0x008fe4000f8e00ff */
[----:B------:R-:W-:Y:S02]  /*41b0*/  ULEA UR21, UR10, UR21, 0x18 ;  /* 0x000000150a157291 */ /* 0x000fe4000f8ec0ff */
[----:B------:R-:W-:Y:S02]  /*41c0*/  UISETP.NE.U32.AND UP6, UPT, UR28, URZ, UPT ;  /* 0x000000ff1c00728c */ /* 0x000fe4000bfc5070 */
[----:B------:R-:W-:Y:S02]  /*41d0*/  UIADD3 UR38, UPT, UPT, UR21, 0x88, URZ ;  /* 0x0000008815267890 */ /* 0x000fe4000fffe0ff */
[----:B------:R-:W-:Y:S02]  /*41e0*/  UIADD3 UR17, UPT, UPT, UR21, 0x80, URZ ;  /* 0x0000008015117890 */ /* 0x000fe4000fffe0ff */
[----:B------:R-:W-:-:S02]  /*41f0*/  UISETP.NE.AND.EX UP5, UPT, UR5, URZ, UPT, UP0 ;  /* 0x000000ff0500728c */ /* 0x000fc4000bfa5300 */
[----:B------:R-:W-:Y:S01]  /*4200*/  UISETP.NE.AND UP0, UPT, UR42, 0x1, UPT ;  /* 0x000000012a00788c */ /* 0x000fe2000bf05270 */
[----:B------:R-:W-:Y:S01]  /*4210*/  UMOV UR41, UR7 ;  /* 0x0000000700297c82 */ /* 0x000fe20008000000 */
[----:B------:R-:W-:Y:S01]  /*4220*/  UMOV UR40, UR9 ;  /* 0x0000000900287c82 */ /* 0x000fe20008000000 */
[----:B------:R-:W-:Y:S02]  /*4230*/  USEL UR37, URZ, 0x1, UP4 ;  /* 0x00000001ff257887 */ /* 0x000fe4000a000000 */
[----:B------:R-:W-:Y:S02]  /*4240*/  UISETP.NE.AND UP0, UPT, UR15, 0x1, UPT ;  /* 0x000000010f00788c */ /* 0x000fe4000bf05270 */
[----:B------:R-:W-:Y:S02]  /*4250*/  UPLOP3.LUT UP4, UPT, UPT, UPT, UPT, 0x40, 0x4 ;  /* 0x000000000004789c */ /* 0x000fe40003f8e870 */
[----:B------:R-:W-:Y:S01]  /*4260*/  UISETP.GE.AND UP2, UPT, UR42, 0x1, UPT ;  /* 0x000000012a00788c */ /* 0x000fe2000bf46270 */
[----:B------:R-:W3:Y:S01]  /*4270*/  LDCU.64 UR22, c[0x0][0xb28] ;  /* 0x00016500ff1677ac */ /* 0x000ee20008000a00 */
[----:B------:R-:W-:-:S02]  /*4280*/  UISETP.NE.AND.EX UP6, UPT, UR29, URZ, UPT, UP6 ;  /* 0x000000ff1d00728c */ /* 0x000fc4000bfc5360 */
[----:B------:R-:W-:Y:S02]  /*4290*/  UPRMT UR38, UR10, 0x654, UR38 ;  /* 0x000006540a267896 */ /* 0x000fe40008000026 */
[----:B------:R-:W-:Y:S02]  /*42a0*/  UPRMT UR39, UR10, 0x654, UR17 ;  /* 0x000006540a277896 */ /* 0x000fe40008000011 */
[----:B------:R-:W-:Y:S02]  /*42b0*/  USHF.R.U32.HI UR41, URZ, UR33, UR41 ;  /* 0x00000021ff297299 */ /* 0x000fe40008011629 */
[----:B--2---:R-:W-:Y:S02]  /*42c0*/  USHF.R.U32.HI UR40, URZ, UR43, UR40 ;  /* 0x0000002bff287299 */ /* 0x004fe40008011628 */
[----:B------:R-:W-:Y:S02]  /*42d0*/  UISETP.NE.AND UP0, UPT, UR34, 0x1, UPT ;  /* 0x000000012200788c */ /* 0x000fe4000bf05270 */
[----:B-1----:R-:W-:-:S11]  /*42e0*/  UISETP.NE.AND UP3, UPT, UR4, 0x1, UPT ;  /* 0x000000010400788c */ /* 0x002fd6000bf65270 */
.L_x_88:
[C---:B------:R-:W-:Y:S02]  /*42f0*/  LEA R8, R10.reuse, UR21, 0x3 ;  /* 0x000000150a087c11 */ /* 0x040fe4000f8e18ff */
[----:B------:R-:W-:Y:S02]  /*4300*/  SHF.L.U32 R5, R9, 0x1f, RZ ;  /* 0x0000001f09057819 */ /* 0x000fe400000006ff */
[----:B------:R-:W-:Y:S02]  /*4310*/  LEA R6, R10, UR21, 0x4 ;  /* 0x000000150a067c11 */ /* 0x000fe4000f8e20ff */
[----:B-1----:R-:W1:Y:S02]  /*4320*/  SYNCS.PHASECHK.TRANS64.TRYWAIT P0, [R8+URZ+0xb0], R5 ;  /* 0x0000b005080075a7 */ /* 0x002e6400080011ff */
[----:B-1----:R-:W-:Y:S05]  /*4330*/  @!P0 BRA `(.L_x_80) ;  /* 0x0000004000148947 */ /* 0x002fea0003800000 */
.L_x_152:
[----:B-1----:R-:W1:Y:S01]  /*4340*/  LDS.128 R4, [R6+0x140] ;  /* 0x0001400006047984 */ /* 0x002e620000000c00 */
[----:B------:R-:W-:Y:S01]  /*4350*/  UISETP.GE.AND UP0, UPT, UR42, 0x1, UPT ;  /* 0x000000012a00788c */ /* 0x000fe2000bf06270 */
[----:B------:R-:W-:Y:S01]  /*4360*/  @!PT LDS RZ, [RZ] ;  /* 0x00000000fffff984 */ /* 0x000fe20000000800 */
[----:B------:R-:W-:Y:S01]  /*4370*/  @!PT LDS RZ, [RZ] ;  /* 0x00000000fffff984 */ /* 0x000fe20000000800 */
[----:B------:R-:W-:Y:S01]  /*4380*/  @!PT LDS RZ, [RZ] ;  /* 0x00000000fffff984 */ /* 0x000fe20000000800 */
[----:B------:R-:W-:Y:S01]  /*4390*/  @!PT LDS RZ, [RZ] ;  /* 0x00000000fffff984 */ /* 0x000fe20000000800 */
[----:B------:R2:W-:Y:S06]  /*43a0*/  MEMBAR.ALL.CTA ;  /* 0x0000000000007992 */ /* 0x0005ec0000008000 */
[----:B--2---:R-:W2:Y:S01]  /*43b0*/  FENCE.VIEW.ASYNC.S ;  /* 0x00000000000073c6 */ /* 0x004ea20000000000 */
[----:B-1----:R-:W-:Y:S11]  /*43c0*/  LOP3.LUT P0, RZ, R6, 0x1, RZ, 0xc0, !PT ;  /* 0x0000000106ff7812 */ /* 0x002ff6000780c0ff */
[----:B------:R-:W-:Y:S02]  /*43d0*/  @!UPT UIADD3 URZ, UPT, UPT, URZ, URZ, URZ ;  /* 0x000000fffffff290 */ /* 0x000fe4000fffe0ff */
[----:B--2---:R-:W-:Y:S01]  /*43e0*/  VOTEU.ANY UP2, P0 ;  /* 0x0000000000ff7886 */ /* 0x004fe20000040100 */
[----:B------:R-:W-:Y:S11]  /*43f0*/  PLOP3.LUT P0, PT, PT, PT, UP2, 0x80, 0x8 ;  /* 0x000000000008781c */ /* 0x000ff60003f0f028 */
[----:B------:R-:W-:Y:S02]  /*4400*/  @!UPT UIADD3 URZ, UPT, UPT, URZ, URZ, URZ ;  /* 0x000000fffffff290 */ /* 0x000fe4000fffe0ff */
[----:B------:R-:W-:Y:S02]  /*4410*/  @P0 SHF.R.U32.HI R0, RZ, 0x10, R5 ;  /* 0x00000010ff000819 */ /* 0x000fe40000011605 */
[----:B------:R-:W-:Y:S02]  /*4420*/  @P0 MOV R2, R4 ;  /* 0x0000000400020202 */ /* 0x000fe40000000f00 */
[----:B------:R-:W-:Y:S01]  /*4430*/  @P0 R2UR UR4, R0 ;  /* 0x00000000000402ca */ /* 0x000fe200000e0000 */
[----:B------:R-:W-:Y:S01]  /*4440*/  VIADD R0, R8, 0xc0 ;  /* 0x000000c008007836 */ /* 0x000fe20000000000 */
[----:B------:R-:W-:Y:S02]  /*4450*/  @P0 LOP3.LUT R4, R5, 0xffff, RZ, 0xc0, !PT ;  /* 0x0000ffff05040812 */ /* 0x000fe400078ec0ff */
[----:B------:R-:W-:Y:S02]  /*4460*/  @P0 R2UR UR6, R2 ;  /* 0x00000000020602ca */ /* 0x000fe400000e0000 */
[----:B------:R-:W-:Y:S02]  /*4470*/  PRMT R0, RZ, 0x654, R0 ;  /* 0x00000654ff007816 */ /* 0x000fe40000000000 */
[----:B------:R-:W-:Y:S02]  /*4480*/  @P0 R2UR UR5, R4 ;  /* 0x00000000040502ca */ /* 0x000fe400000e0000 */
[----:B------:R1:W-:Y:S03]  /*4490*/  SYNCS.ARRIVE.TRANS64.RED.A1T0 RZ, [R0+URZ], RZ ;  /* 0x000000ff00ff79a7 */ /* 0x0003e600081004ff */
[----:B------:R-:W-:Y:S04]  /*44a0*/  @UP2 UMOV UR26, UR4 ;  /* 0x00000004001a2c82 */ /* 0x000fe80008000000 */
[----:B------:R-:W-:Y:S04]  /*44b0*/  @UP2 UMOV UR14, UR6 ;  /* 0x00000006000e2c82 */ /* 0x000fe80008000000 */
[----:B------:R-:W-:Y:S01]  /*44c0*/  @UP2 UMOV UR13, UR5 ;  /* 0x00000005000d2c82 */ /* 0x000fe20008000000 */
[----:B------:R-:W-:Y:S05]  /*44d0*/  BRA.U !UP0, `(.L_x_81) ;  /* 0x0000000108c07547 */ /* 0x000fea000b800000 */
[----:B------:R-:W-:Y:S02]  /*44e0*/  UIMAD.WIDE.U32 UR8, UR13, UR35, URZ ;  /* 0x000000230d0872a5 */ /* 0x000fe4000f8e00ff */
[----:B------:R-:W-:Y:S02]  /*44f0*/  UP2UR UR12, UPR, URZ, 0x4 ;  /* 0x00000004ff0c7883 */ /* 0x000fe40008000000 */
[----:B------:R-:W-:Y:S02]  /*4500*/  UISETP.NE.AND UP2, UPT, UR34, 0x1, UPT ;  /* 0x000000012200788c */ /* 0x000fe4000bf45270 */
[----:B------:R-:W-:Y:S02]  /*4510*/  UIMAD.WIDE.U32 UR10, UR14, UR32, URZ ;  /* 0x000000200e0a72a5 */ /* 0x000fe4000f8e00ff */
[----:B------:R-:W-:Y:S02]  /*4520*/  USEL UR4, UR27, UR40, !UP2 ;  /* 0x000000281b047287 */ /* 0x000fe4000d000000 */
[----:B------:R-:W-:Y:S02]  /*4530*/  UISETP.NE.AND UP0, UPT, UR15, 0x1, UPT ;  /* 0x000000010f00788c */ /* 0x000fe4000bf05270 */
[----:B------:R-:W-:Y:S02]  /*4540*/  UP2UR UR16, UPR, URZ, 0x2 ;  /* 0x00000002ff107883 */ /* 0x000fe40008000000 */
[----:B------:R-:W-:Y:S02]  /*4550*/  UISETP.NE.AND UP1, UPT, UR42, 0x1, UPT ;  /* 0x000000012a00788c */ /* 0x000fe4000bf25270 */
[----:B---3--:R-:W-:Y:S02]  /*4560*/  UIMAD.WIDE.U32 UR18, UR4, UR22, URZ ;  /* 0x00000016041272a5 */ /* 0x008fe4000f8e00ff */
[----:B------:R-:W-:Y:S01]  /*4570*/  USEL UR7, UR31, UR41, !UP0 ;  /* 0x000000291f077287 */ /* 0x000fe2000c000000 */
[----:B------:R-:W-:Y:S02]  /*4580*/  UMOV UR5, UR9 ;  /* 0x0000000900057c82 */ /* 0x000fe40008000000 */
[----:B------:R-:W-:Y:S02]  /*4590*/  USHF.R.U32.HI UR6, URZ, UR43, UR5 ;  /* 0x0000002bff067299 */ /* 0x000fe40008011605 */
[----:B------:R-:W-:Y:S02]  /*45a0*/  UIMAD.WIDE.U32 UR24, UR7, UR22, URZ ;  /* 0x00000016071872a5 */ /* 0x000fe4000f8e00ff */
[----:B------:R-:W-:Y:S02]  /*45b0*/  USEL UR6, UR13, UR6, !UP2 ;  /* 0x000000060d067287 */ /* 0x000fe4000d000000 */
[----:B------:R-:W-:Y:S01]  /*45c0*/  UISETP.NE.AND UP2, UPT, UR12, URZ, UPT ;  /* 0x000000ff0c00728c */ /* 0x000fe2000bf45270 */
[----:B------:R-:W-:Y:S01]  /*45d0*/  UMOV UR5, UR11 ;  /* 0x0000000b00057c82 */ /* 0x000fe20008000000 */
[----:B------:R-:W-:Y:S02]  /*45e0*/  UIMAD.WIDE.U32 UR10, UR6, UR22, URZ ;  /* 0x00000016060a72a5 */ /* 0x000fe4000f8e00ff */
[----:B------:R-:W-:Y:S03]  /*45f0*/  USHF.R.U32.HI UR8, URZ, UR33, UR5 ;  /* 0x00000021ff087299 */ /* 0x000fe60008011605 */
[----:B------:R-:W-:Y:S02]  /*4600*/  UMOV UR5, UR19 ;  /* 0x0000001300057c82 */ /* 0x000fe40008000000 */
[----:B------:R-:W-:Y:S03]  /*4610*/  @UP1 USHF.R.U32.HI UR4, URZ, UR23, UR5 ;  /* 0x00000017ff041299 */ /* 0x000fe60008011605 */
[----:B------:R-:W-:Y:S01]  /*4620*/  UMOV UR5, UR25 ;  /* 0x0000001900057c82 */ /* 0x000fe20008000000 */
[----:B------:R-:W-:Y:S02]  /*4630*/  UIMAD UR4, UR42, UR4, URZ ;  /* 0x000000042a0472a4 */ /* 0x000fe4000f8e02ff */
[----:B------:R-:W-:Y:S02]  /*4640*/  @UP1 USHF.R.U32.HI UR7, URZ, UR23, UR5 ;  /* 0x00000017ff071299 */ /* 0x000fe40008011605 */
[----:B------:R-:W-:Y:S02]  /*4650*/  USEL UR5, UR14, UR8, !UP0 ;  /* 0x000000080e057287 */ /* 0x000fe4000c000000 */
[----:B------:R-:W-:Y:S02]  /*4660*/  UIMAD UR8, UR42, UR7, URZ ;  /* 0x000000072a0872a4 */ /* 0x000fe4000f8e02ff */
[----:B------:R-:W-:Y:S03]  /*4670*/  UISETP.GE.AND UP0, UPT, UR6, UR4, UPT ;  /* 0x000000040600728c */ /* 0x000fe6000bf06270 */
[----:B------:R-:W-:Y:S01]  /*4680*/  UMOV UR4, UR11 ;  /* 0x0000000b00047c82 */ /* 0x000fe20008000000 */
[----:B------:R-:W-:Y:S02]  /*4690*/  UISETP.GE.OR UP0, UPT, UR5, UR8, UP0 ;  /* 0x000000080500728c */ /* 0x000fe40008706670 */
[----:B------:R-:W-:Y:S02]  /*46a0*/  USHF.R.U32.HI UR4, URZ, UR23, UR4 ;  /* 0x00000017ff047299 */ /* 0x000fe40008011604 */
[----:B------:R-:W-:Y:S02]  /*46b0*/  UIMAD.WIDE.U32 UR8, UR5, UR22, URZ ;  /* 0x00000016050872a5 */ /* 0x000fe4000f8e00ff */
[----:B------:R-:W-:Y:S04]  /*46c0*/  USEL UR10, UR6, UR4, !UP1 ;  /* 0x00000004060a7287 */ /* 0x000fe8000c800000 */
[----:B------:R-:W-:Y:S01]  /*46d0*/  UIADD3 UR11, UPT, UPT, -UR10, URZ, URZ ;  /* 0x000000ff0a0b7290 */ /* 0x000fe2000fffe1ff */
[----:B------:R-:W-:Y:S02]  /*46e0*/  @!UP0 UMOV UR4, UR9 ;  /* 0x0000000900048c82 */ /* 0x000fe40008000000 */
[----:B------:R-:W-:Y:S02]  /*46f0*/  @!UP0 USHF.R.U32.HI UR4, URZ, UR23, UR4 ;  /* 0x00000017ff048299 */ /* 0x000fe40008011604 */
[----:B------:R-:W-:Y:S02]  /*4700*/  UIMAD UR8, UR42, UR11, UR6 ;  /* 0x0000000b2a0872a4 */ /* 0x000fe4000f8e0206 */
[----:B------:R-:W-:Y:S02]  /*4710*/  @!UP0 USEL UR4, UR5, UR4, !UP1 ;  /* 0x0000000405048287 */ /* 0x000fe4000c800000 */
[----:B------:R-:W-:Y:S02]  /*4720*/  UISETP.NE.AND UP1, UPT, UR16, URZ, UPT ;  /* 0x000000ff1000728c */ /* 0x000fe4000bf25270 */
[----:B------:R-:W-:Y:S02]  /*4730*/  @!UP0 UIMAD UR8, UR7, UR8, UR4 ;  /* 0x00000008070882a4 */ /* 0x000fe4000f8e0204 */
[----:B------:R-:W-:Y:S02]  /*4740*/  @!UP0 UIADD3 UR9, UPT, UPT, UR10, -UR4, URZ ;  /* 0x800000040a098290 */ /* 0x000fe4000fffe0ff */
[----:B------:R-:W-:Y:S02]  /*4750*/  UIADD3 UR4, UPT, UPT, -UR5, URZ, URZ ;  /* 0x000000ff05047290 */ /* 0x000fe4000fffe1ff */
[----:B------:R-:W-:Y:S02]  /*4760*/  UIADD3 UR7, UPT, UPT, -UR6, URZ, URZ ;  /* 0x000000ff06077290 */ /* 0x000fe4000fffe1ff */
[----:B------:R-:W-:Y:S02]  /*4770*/  @!UP0 UIMAD UR6, UR9, UR42, UR5 ;  /* 0x0000002a090682a4 */ /* 0x000fe4000f8e0205 */
[----:B------:R-:W-:Y:S02]  /*4780*/  UIMAD UR14, UR15, UR4, UR14 ;  /* 0x000000040f0e72a4 */ /* 0x000fe4000f8e020e */
[----:B------:R-:W-:Y:S01]  /*4790*/  UIMAD UR13, UR34, UR7, UR13 ;  /* 0x00000007220d72a4 */ /* 0x000fe2000f8e020d */
[----:B------:R-:W-:Y:S02]  /*47a0*/  @!UP0 UMOV UR5, UR8 ;  /* 0x0000000800058c82 */ /* 0x000fe40008000000 */
[----:B------:R-:W-:Y:S02]  /*47b0*/  UIMAD UR14, UR5, UR15, UR14 ;  /* 0x0000000f050e72a4 */ /* 0x000fe4000f8e020e */
[----:B------:R-:W-:Y:S11]  /*47c0*/  UIMAD UR13, UR6, UR34, UR13 ;  /* 0x00000022060d72a4 */ /* 0x000ff6000f8e020d */
[----:B------:R-:W-:Y:S01]  /*47d0*/  @!UPT UIADD3 URZ, UPT, UPT, URZ, URZ, URZ ;  /* 0x000000fffffff290 */ /* 0x000fe2000fffe0ff */
.L_x_81:
[----:B------:R-:W2:Y:S01]  /*47e0*/  @!UP3 LDCU.128 UR8, c[0x0][0xb10] ;  /* 0x00016200ff08b7ac */ /* 0x000ea20008000c00 */
[----:B------:R-:W-:Y:S02]  /*47f0*/  ISETP.NE.U32.AND P0, PT, RZ, UR28, PT ;  /* 0x0000001cff007c0c */ /* 0x000fe4000bf05070 */
[----:B------:R-:W-:Y:S02]  /*4800*/  SHF.L.U32 R4, R11, 0x1f, RZ ;  /* 0x0000001f0b047819 */ /* 0x000fe400000006ff */
[----:B------:R-:W-:Y:S01]  /*4810*/  ISETP.NE.AND.EX P0, PT, RZ, UR29, PT, P0 ;  /* 0x0000001dff007c0c */ /* 0x000fe2000bf05300 */
[----:B------:R-:W4:Y:S01]  /*4820*/  @!UP3 LDCU UR5, c[0x0][0xb0c] ;  /* 0x00016180ff05b7ac */ /* 0x000f220008000800 */
[----:B------:R-:W-:Y:S02]  /*4830*/  USHF.L.U32 UR19, UR20, 0x6, URZ ;  /* 0x0000000614137899 */ /* 0x000fe400080006ff */
[----:B------:R-:W-:Y:S02]  /*4840*/  USHF.L.U32 UR18, UR30, 0x7, URZ ;  /* 0x000000071e127899 */ /* 0x000fe400080006ff */
[----:B--2---:R-:W-:Y:S07]  /*4850*/  UIMAD.WIDE.U32 UR6, UR14, UR8, URZ ;  /* 0x000000080e0672a5 */ /* 0x004fee000f8e00ff */
[----:B------:R-:W-:Y:S01]  /*4860*/  @!UP3 UMOV UR4, UR7 ;  /* 0x000000070004bc82 */ /* 0x000fe20008000000 */
[----:B----4-:R-:W-:Y:S02]  /*4870*/  @!UP3 UISETP.NE.AND UP0, UPT, UR5, 0x1, UPT ;  /* 0x000000010500b88c */ /* 0x010fe4000bf05270 */
[----:B------:R-:W-:Y:S02]  /*4880*/  @!UP3 USHF.R.U32.HI UR4, URZ, UR9, UR4 ;  /* 0x00000009ff04b299 */ /* 0x000fe40008011604 */
[----:B------:R-:W-:Y:S02]  /*4890*/  UIMAD.WIDE.U32 UR6, UR13, UR11, URZ ;  /* 0x0000000b0d0672a5 */ /* 0x000fe4000f8e00ff */
[----:B------:R-:W-:Y:S02]  /*48a0*/  @!UP3 USEL UR8, UR14, UR4, !UP0 ;  /* 0x000000040e08b287 */ /* 0x000fe4000c000000 */
[----:B------:R-:W-:Y:S03]  /*48b0*/  @!UP3 UISETP.NE.AND UP0, UPT, UR10, 0x1, UPT ;  /* 0x000000010a00b88c */ /* 0x000fe6000bf05270 */
[----:B------:R-:W-:Y:S02]  /*48c0*/  @!UP3 UMOV UR6, UR7 ;  /* 0x000000070006bc82 */ /* 0x000fe40008000000 */
[----:B------:R-:W2:Y:S02]  /*48d0*/  @!UP3 LDCU UR4, c[0x0][0xb20] ;  /* 0x00016400ff04b7ac */ /* 0x000ea40008000800 */
[----:B--2---:R-:W-:Y:S04]  /*48e0*/  @!UP3 USHF.R.U32.HI UR6, URZ, UR4, UR6 ;  /* 0x00000004ff06b299 */ /* 0x004fe80008011606 */
[----:B------:R-:W-:Y:S04]  /*48f0*/  @!UP3 USEL UR6, UR13, UR6, !UP0 ;  /* 0x000000060d06b287 */ /* 0x000fe8000c000000 */
[----:B------:R-:W-:Y:S02]  /*4900*/  @!UP3 UIADD3 UR4, UPT, UPT, -UR8, UR6, URZ ;  /* 0x000000060804b290 */ /* 0x000fe4000fffe1ff */
[----:B------:R-:W-:Y:S02]  /*4910*/  @!UP3 UIADD3 UR6, UPT, UPT, UR8, -UR6, URZ ;  /* 0x800000060806b290 */ /* 0x000fe4000fffe0ff */
[----:B------:R-:W-:Y:S02]  /*4920*/  @!UP3 UIMAD UR14, UR4, UR5, UR14 ;  /* 0x00000005040eb2a4 */ /* 0x000fe4000f8e020e */
[----:B------:R-:W-:Y:S01]  /*4930*/  @!UP3 UIMAD UR13, UR6, UR10, UR13 ;  /* 0x0000000a060db2a4 */ /* 0x000fe2000f8e020d */
[----:B------:R-:W-:Y:S11]  /*4940*/  BRA.U UP4, `(.L_x_82) ;  /* 0x0000000104107547 */ /* 0x000ff6000b800000 */
[----:B-1----:R-:W-:Y:S04]  /*4950*/  MOV R0, UR37 ;  /* 0x0000002500007c02 */ /* 0x002fe80008000f00 */
[----:B------:R-:W-:Y:S04]  /*4960*/  SHF.L.U32 R5, R0, 0x1f, RZ ;  /* 0x0000001f00057819 */ /* 0x000fe800000006ff */
[----:B------:R-:W1:Y:S02]  /*4970*/  SYNCS.PHASECHK.TRANS64.TRYWAIT P1, [UR21+0xa8], R5 ;  /* 0x0000a805ff0075a7 */ /* 0x000e640008021115 */
[----:B-1----:R-:W-:Y:S05]  /*4980*/  @!P1 BRA `(.L_x_83) ;  /* 0x0000003800949947 */ /* 0x002fea0003800000 */
.L_x_82:
[----:B------:R-:W-:Y:S05]  /*4990*/  BRA.U !UP6, `(.L_x_84) ;  /* 0x000000010e387547 */ /* 0x000fea000b800000 */
[----:B------:R-:W-:Y:S01]  /*49a0*/  UPLOP3.LUT UP1, UPT, UPT, UPT, UP5, 0x80, 0x8 ;  /* 0x000000000008789c */ /* 0x000fe20003f2f050 */
[----:B-1----:R-:W-:Y:S01]  /*49b0*/  HFMA2 R0, -RZ, RZ, 0, 5.9604644775390625e-08 ;  /* 0x00000001ff007431 */ /* 0x002fe200000001ff */
[----:B------:R-:W1:Y:S01]  /*49c0*/  LDCU.64 UR8, c[0x0][0x358] ;  /* 0x00006b00ff0877ac */ /* 0x000e620008000a00 */
[----:B------:R-:W-:Y:S03]  /*49d0*/  IMAD.MOV.U32 R84, RZ, RZ, 0x1 ;  /* 0x00000001ff547424 */ /* 0x000fe600078e00ff */
[----:B------:R-:W-:Y:S05]  /*49e0*/  PLOP3.LUT P1, PT, PT, PT, UP1, 0x80, 0x8 ;  /* 0x000000000008781c */ /* 0x000fea0003f2f018 */
[----:B------:R-:W2:Y:S01]  /*49f0*/  @UP1 LDCU.64 UR4, c[0x0][0x888] ;  /* 0x00011100ff0417ac */ /* 0x000ea20008000a00 */
[----:B------:R-:W-:Y:S07]  /*4a00*/  @UP1 UIMAD UR6, UR36, UR28, URZ ;  /* 0x0000001c240612a4 */ /* 0x000fee000f8e02ff */
[----:B------:R-:W-:Y:S01]  /*4a10*/  @!P1 PRMT R84, R0, 0x7610, R84 ;  /* 0x0000761000549816 */ /* 0x000fe20000000054 */
[----:B--2---:R-:W-:Y:S06]  /*4a20*/  @UP1 UIMAD.WIDE UR4, UR6, 0x4, UR4 ;  /* 0x00000004060418a5 */ /* 0x004fec000f8e0204 */
[----:B------:R-:W-:Y:S01]  /*4a30*/  IMAD.U32 R6, RZ, RZ, UR4 ;  /* 0x00000004ff067e24 */ /* 0x000fe2000f8e00ff */
[----:B------:R-:W-:Y:S04]  /*4a40*/  MOV R7, UR5 ;  /* 0x0000000500077c02 */ /* 0x000fe80008000f00 */
[----:B------:R-:W2:Y:S01]  /*4a50*/  @!UP1 LDCU UR4, c[0x0][0x880] ;  /* 0x00011000ff0497ac */ /* 0x000ea20008000800 */
[----:B-1---5:R4:W5:Y:S02]  /*4a60*/  @P1 LDG.E R41, desc[UR8][R6.64] ;  /* 0x0000000806291981 */ /* 0x022964000c1e1900 */
[----:B--2-4-:R-:W-:Y:S07]  /*4a70*/  @!P1 IMAD.U32 R41, RZ, RZ, UR4 ;  /* 0x00000004ff299e24 */ /* 0x014fee000f8e00ff */
.L_x_84:
[----:B-----5:R-:W-:Y:S01]  /*4a80*/  @!P0 FSETP.EQ.AND P2, PT, R41, RZ, PT ;  /* 0x000000ff2900820b */ /* 0x020fe20003f42000 */
[----:B------:R-:W-:Y:S01]  /*4a90*/  @!UPT UIADD3 URZ, UPT, UPT, URZ, URZ, URZ ;  /* 0x000000fffffff290 */ /* 0x000fe2000fffe0ff */
[----:B------:R-:W-:Y:S11]  /*4aa0*/  @!P0 BRA `(.L_x_85) ;  /* 0x0000000000148947 */ /* 0x000ff60003800000 */
[----:B------:R-:W-:Y:S02]  /*4ab0*/  LOP3.LUT P0, RZ, R84, 0xff, RZ, 0xc0, !PT ;  /* 0x000000ff54ff7812 */ /* 0x000fe4000780c0ff */
[----:B------:R-:W-:Y:S04]  /*4ac0*/  PLOP3.LUT P2, PT, PT, PT, UP1, 0x80, 0x8 ;  /* 0x000000000008781c */ /* 0x000fe80003f4f018 */
[----:B------:R-:W-:Y:S07]  /*4ad0*/  PLOP3.LUT P2, PT, P2, PT, PT, 0x8, 0x80 ;  /* 0x000000000080781c */ /* 0x000fee000174e170 */
[----:B------:R-:W-:Y:S11]  /*4ae0*/  @P0 FSETP.EQ.AND P2, PT, R41, RZ, PT ;  /* 0x000000ff2900020b */ /* 0x000ff60003f42000 */
[----:B------:R-:W-:Y:S02]  /*4af0*/  @!UPT UIADD3 URZ, UPT, UPT, URZ, URZ, URZ ;  /* 0x000000fffffff290 */ /* 0x000fe4000fffe0ff */
.L_x_85:
[----:B------:R-:W2:Y:S01]  /*4b00*/  SYNCS.PHASECHK.TRANS64.TRYWAIT P0, [UR21+0x90], R4 ;  /* 0x00009004ff0075a7 */ /* 0x000ea20008001115 */
[----:B------:R-:W-:Y:S04]  /*4b10*/  ELECT P1, URZ, PT ;  /* 0x0000000000ff782f */ /* 0x000fe80003820000 */
[----:B------:R-:W-:Y:S01]  /*4b20*/  PLOP3.LUT P1, PT, P2, P1, PT, 0xf2, 0x2f ;  /* 0x00000000002f781c */ /* 0x000fe20001723e72 */
[----:B------:R-:W-:Y:S01]  /*4b30*/  @!UPT UIADD3 URZ, UPT, UPT, URZ, URZ, URZ ;  /* 0x000000fffffff290 */ /* 0x000fe2000fffe0ff */
[----:B--2---:R-:W-:Y:S11]  /*4b40*/  @!P0 BRA `(.L_x_86) ;  /* 0x00000038003c8947 */ /* 0x004ff60003800000 */
.L_x_155:
[----:B------:R-:W-:Y:S01]  /*4b50*/  @!P1 IADD3 R2, P0, PT, R12, 0x580, RZ ;  /* 0x000005800c029810 */ /* 0x000fe20007f1e0ff */
[----:B------:R-:W-:Y:S01]  /*4b60*/  VOTEU.ALL UP0, P1 ;  /* 0x0000000000ff7886 */ /* 0x000fe20000800000 */
[----:B------:R-:W-:Y:S01]  /*4b70*/  UMOV UR6, 0x0 ;  /* 0x0000000000067882 */ /* 0x000fe20000000000 */
[----:B------:R-:W-:Y:S01]  /*4b80*/  UMOV UR7, 0x10000000 ;  /* 0x1000000000077882 */ /* 0x000fe20000000000 */
[----:B------:R-:W-:Y:S01]  /*4b90*/  @!P1 R2UR UR5, R2 ;  /* 0x00000000020592ca */ /* 0x000fe200000e0000 */
[----:B-1----:R-:W-:Y:S01]  /*4ba0*/  @!P1 IMAD.X R0, RZ, RZ, R13, P0 ;  /* 0x000000ffff009224 */ /* 0x002fe200000e060d */
[----:B------:R-:W-:Y:S01]  /*4bb0*/  @!UP0 UIADD3 UR16, UPT, UPT, UR21, 0x200, URZ ;  /* 0x0000020015108890 */ /* 0x000fe2000fffe0ff */
[----:B------:R-:W-:Y:S01]  /*4bc0*/  VIADD R10, R10, 0x1 ;  /* 0x000000010a0a7836 */ /* 0x000fe20000000000 */
[----:B------:R-:W-:Y:S01]  /*4bd0*/  VOTEU.ALL UP0, P1 ;  /* 0x0000000000ff7886 */ /* 0x000fe20000800000 */
[----:B------:R-:W-:Y:S01]  /*4be0*/  UMOV UR20, UR36 ;  /* 0x0000002400147c82 */ /* 0x000fe20008000000 */
[----:B------:R-:W-:Y:S01]  /*4bf0*/  @!P1 R2UR UR4, R0 ;  /* 0x00000000000492ca */ /* 0x000fe200000e0000 */
[----:B------:R-:W-:Y:S06]  /*4c00*/  @!P1 IMAD.MOV.U32 R0, RZ, RZ, 0x1000 ;  /* 0x00001000ff009424 */ /* 0x000fec00078e00ff */
[----:B------:R-:W-:Y:S06]  /*4c10*/  IMAD.U32 R6, RZ, RZ, UR5 ;  /* 0x00000005ff067e24 */ /* 0x000fec000f8e00ff */
[----:B------:R-:W-:Y:S01]  /*4c20*/  IMAD.U32 R7, RZ, RZ, UR4 ;  /* 0x00000004ff077e24 */ /* 0x000fe2000f8e00ff */
[----:B------:R-:W-:Y:S04]  /*4c30*/  @!P1 R2UR UR4, R6 ;  /* 0x00000000060492ca */ /* 0x000fe800000e0000 */
[----:B------:R-:W-:Y:S11]  /*4c40*/  @!P1 R2UR UR5, R7 ;  /* 0x00000000070592ca */ /* 0x000ff600000e0000 */
[----:B------:R-:W-:Y:S02]  /*4c50*/  @!UPT UIADD3 URZ, UPT, UPT, URZ, URZ, URZ ;  /* 0x000000fffffff290 */ /* 0x000fe4000fffe0ff */
[----:B------:R1:W-:Y:S01]  /*4c60*/  @!UP0 UTMALDG.3D [UR16], [UR4], desc[UR6] ;  /* 0x00000610040085b4 */ /* 0x0003e20008011000 */
[----:B------:R1:W-:Y:S01]  /*4c70*/  @!P1 SYNCS.ARRIVE.TRANS64.RED.A0TR RZ, [UR21+0x80], R0 ;  /* 0x00008000ffff99a7 */ /* 0x0003e20008300415 */
[----:B------:R-:W-:Y:S01]  /*4c80*/  SYNCS.ARRIVE.TRANS64.RED.A1T0 RZ, [UR39], RZ ;  /* 0x000000ffffff79a7 */ /* 0x000fe20008100427 */
[----:B------:R-:W2:Y:S02]  /*4c90*/  SYNCS.PHASECHK.TRANS64.TRYWAIT P0, [UR21+0x98], R4 ;  /* 0x00009804ff0075a7 */ /* 0x000ea40008001115 */
[----:B-12---:R-:W-:Y:S05]  /*4ca0*/  @!P0 BRA `(.L_x_87) ;  /* 0x0000003400fc8947 */ /* 0x006fea0003800000 */
.L_x_157:
[----:B------:R-:W-:Y:S01]  /*4cb0*/  @!P1 IADD3 R2, P0, PT, R12, 0x580, RZ ;  /* 0x000005800c029810 */ /* 0x000fe20007f1e0ff */
[----:B------:R-:W-:Y:S01]  /*4cc0*/  VOTEU.ALL UP0, P1 ;  /* 0x0000000000ff7886 */ /* 0x000fe20000800000 */
[----:B------:R-:W-:Y:S01]  /*4cd0*/  UMOV UR6, 0x0 ;  /* 0x0000000000067882 */ /* 0x000fe20000000000 */
[----:B------:R-:W-:Y:S01]  /*4ce0*/  UMOV UR7, 0x10000000 ;  /* 0x1000000000077882 */ /* 0x000fe20000000000 */
[----:B------:R-:W-:Y:S01]  /*4cf0*/  @!P1 R2UR UR5, R2 ;  /* 0x00000000020592ca */ /* 0x000fe200000e0000 */
[----:B------:R-:W-:Y:S01]  /*4d00*/  @!P1 IMAD.X R0, RZ, RZ, R13, P0 ;  /* 0x000000ffff009224 */ /* 0x000fe200000e060d */
[----:B------:R-:W-:Y:S01]  /*4d10*/  @!UP0 UIADD3 UR10, UPT, UPT, UR18, 0x40, URZ ;  /* 0x00000040120a8890 */ /* 0x000fe2000fffe0ff */
[----:B------:R-:W-:Y:S01]  /*4d20*/  ISETP.NE.AND P0, PT, R10, 0x2, PT ;  /* 0x000000020a00780c */ /* 0x000fe20003f05270 */
[----:B------:R-:W-:Y:S01]  /*4d30*/  @!UP0 UIADD3 UR8, UPT, UPT, UR21, 0x1200, URZ ;  /* 0x0000120015088890 */ /* 0x000fe2000fffe0ff */
[----:B------:R-:W-:Y:S01]  /*4d40*/  LOP3.LUT R11, R11, 0x1, RZ, 0x3c, !PT ;  /* 0x000000010b0b7812 */ /* 0x000fe200078e3cff */
[----:B------:R-:W-:Y:S01]  /*4d50*/  @!UP0 UIADD3 UR9, UPT, UPT, UR21, 0x88, URZ ;  /* 0x0000008815098890 */ /* 0x000fe2000fffe0ff */
[----:B------:R-:W-:Y:S01]  /*4d60*/  @!P1 R2UR UR4, R0 ;  /* 0x00000000000492ca */ /* 0x000fe200000e0000 */
[----:B------:R-:W-:Y:S01]  /*4d70*/  VOTEU.ALL UP0, P1 ;  /* 0x0000000000ff7886 */ /* 0x000fe20000800000 */
[----:B------:R-:W-:Y:S01]  /*4d80*/  UMOV UR11, UR19 ;  /* 0x00000013000b7c82 */ /* 0x000fe20008000000 */
[----:B------:R-:W-:Y:S01]  /*4d90*/  UMOV UR12, UR36 ;  /* 0x00000024000c7c82 */ /* 0x000fe20008000000 */
[----:B------:R-:W-:Y:S01]  /*4da0*/  SEL R0, RZ, 0x1, P0 ;  /* 0x00000001ff007807 */ /* 0x000fe20000000000 */
[----:B------:R-:W-:Y:S01]  /*4db0*/  UIADD3 UR30, UPT, UPT, UR13, UR59, URZ ;  /* 0x0000003b0d1e7290 */ /* 0x000fe2000fffe0ff */
[----:B-1----:R-:W-:Y:S01]  /*4dc0*/  IMAD.U32 R4, RZ, RZ, UR5 ;  /* 0x00000005ff047e24 */ /* 0x002fe2000f8e00ff */
[----:B------:R-:W-:Y:S01]  /*4dd0*/  SEL R10, R10, RZ, P0 ;  /* 0x000000ff0a0a7207 */ /* 0x000fe20000000000 */
[----:B------:R-:W-:Y:S01]  /*4de0*/  UIADD3 UR20, UPT, UPT, UR14, UR62, URZ ;  /* 0x0000003e0e147290 */ /* 0x000fe2000fffe0ff */
[----:B------:R-:W-:Y:S01]  /*4df0*/  LOP3.LUT R9, R9, R0, RZ, 0x3c, !PT ;  /* 0x0000000009097212 */ /* 0x000fe200078e3cff */
[----:B------:R-:W-:Y:S01]  /*4e00*/  UMOV UR36, UR26 ;  /* 0x0000001a00247c82 */ /* 0x000fe20008000000 */
[----:B------:R-:W-:Y:S02]  /*4e10*/  UPLOP3.LUT UP4, UPT, UPT, UPT, UPT, 0x80, 0x8 ;  /* 0x000000000008789c */ /* 0x000fe40003f8f070 */
[----:B------:R-:W-:Y:S01]  /*4e20*/  IMAD.U32 R5, RZ, RZ, UR4 ;  /* 0x00000004ff057e24 */ /* 0x000fe2000f8e00ff */
[----:B------:R-:W-:Y:S04]  /*4e30*/  @!P1 R2UR UR4, R4 ;  /* 0x00000000040492ca */ /* 0x000fe800000e0000 */
[----:B------:R-:W-:Y:S11]  /*4e40*/  @!P1 R2UR UR5, R5 ;  /* 0x00000000050592ca */ /* 0x000ff600000e0000 */
[----:B------:R-:W-:Y:S02]  /*4e50*/  @!UPT UIADD3 URZ, UPT, UPT, URZ, URZ, URZ ;  /* 0x000000fffffff290 */ /* 0x000fe4000fffe0ff */
[----:B------:R1:W-:Y:S01]  /*4e60*/  @!UP0 UTMALDG.3D [UR8], [UR4], desc[UR6] ;  /* 0x00000608040085b4 */ /* 0x0003e20008011000 */
[----:B------:R1:W-:Y:S01]  /*4e70*/  @!P1 SYNCS.ARRIVE.TRANS64.RED.A0TR RZ, [UR21+0x88], R3 ;  /* 0x00008803ffff99a7 */ /* 0x0003e20008300415 */
[----:B------:R-:W-:Y:S01]  /*4e80*/  SYNCS.ARRIVE.TRANS64.RED.A1T0 RZ, [UR38], RZ ;  /* 0x000000ffffff79a7 */ /* 0x000fe20008100426 */
[----:B------:R-:W-:Y:S05]  /*4e90*/  BRA.U UP2, `(.L_x_88) ;  /* 0xfffffff502147547 */ /* 0x000fea000b83ffff */
[----:B-1----:R-:W-:-:S04]  /*4ea0*/  SHF.L.U32 R3, R11, 0x1f, RZ ;  /* 0x0000001f0b037819 */ /* 0x002fc800000006ff */
[----:B------:R-:W1:Y:S02]  /*4eb0*/  SYNCS.PHASECHK.TRANS64.TRYWAIT P0, [UR21+0x90], R3 ;  /* 0x00009003ff0075a7 */ /* 0x000e640008001115 */
[----:B-1----:R-:W-:Y:S05]  /*4ec0*/  @!P0 BRA `(.L_x_89) ;  /* 0x00000034008c8947 */ /* 0x002fea0003800000 */
.L_x_159:
[----:B-1----:R-:W-:-:S07]  /*4ed0*/  MOV R0, UR21 ;  /* 0x0000001500007c02 */ /* 0x002fce0008000f00 */
.L_x_90:
[----:B-1----:R-:W-:-:S04]  /*4ee0*/  SHF.L.U32 R3, R11, 0x1f, RZ ;  /* 0x0000001f0b037819 */ /* 0x002fc800000006ff */
[----:B------:R1:W2:Y:S03]  /*4ef0*/  SYNCS.PHASECHK.TRANS64.TRYWAIT P0, [R0+URZ+0x98], R3 ;  /* 0x00009803000075a7 */ /* 0x0002a600080011ff */
[----:B--2---:R-:W-:Y:S05]  /*4f00*/  @!P0 NANOSLEEP.SYNCS 0x989680 ;  /* 0x009896800000895d */ /* 0x004fea0003900000 */
[----:B------:R-:W2:Y:S02]  /*4f10*/  @!P0 SYNCS.PHASECHK.TRANS64 P0, [R0+URZ+0x98], R3 ;  /* 0x00009803000085a7 */ /* 0x000ea400080010ff */
[----:B--23--:R-:W-:Y:S05]  /*4f20*/  @P0 EXIT ;  /* 0x000000000000094d */ /* 0x00cfea0003800000 */
[----:B------:R-:W-:Y:S05]  /*4f30*/  BRA `(.L_x_90) ;  /* 0xfffffffc00e87947 */ /* 0x000fea000383ffff */
.L_x_79:
[----:B------:R-:W-:-:S06]  /*4f40*/  UISETP.GE.AND UP0, UPT, UR18, 0x4, UPT ;  /* 0x000000041200788c */ /* 0x000fcc000bf06270 */
[----:B------:R-:W-:-:S13]  /*4f50*/  PLOP3.LUT P0, PT, PT, PT, UP0, 0x80, 0x8 ;  /* 0x000000000008781c */ /* 0x000fda0003f0f008 */
[----:B-1----:R-:W-:Y:S05]  /*4f60*/  @!P0 EXIT ;  /* 0x000000000000894d */ /* 0x002fea0003800000 */
[----:B------:R-:W1:Y:S08]  /*4f70*/  S2UR UR4, SR_CgaCtaId ;  /* 0x00000000000479c3 */ /* 0x000e700000008800 */
[----:B------:R-:W-:Y:S01]  /*4f80*/  BAR.SYNC.DEFER_BLOCKING 0x6, 0xa0 ;  /* 0x0182800000007b1d */ /* 0x000fe20000010000 */
[C---:B------:R-:W-:Y:S01]  /*4f90*/  IMAD.SHL.U32 R7, R93.reuse, 0x40, RZ ;  /* 0x000000405d077824 */ /* 0x040fe200078e00ff */
[C---:B------:R-:W-:Y:S01]  /*4fa0*/  LOP3.LUT R95, R93.reuse, 0x60, RZ, 0xc0, !PT ;  /* 0x000000605d5f7812 */ /* 0x040fe200078ec0ff */
[----:B------:R-:W-:-:S02]  /*4fb0*/  IMAD.SHL.U32 R4, R93, 0x20, RZ ;  /* 0x000000205d047824 */ /* 0x000fc400078e00ff */
[----:B------:R-:W-:Y:S02]  /*4fc0*/  HFMA2 R36, -RZ, RZ, 0, 0 ;  /* 0x00000000ff247431 */ /* 0x000fe400000001ff */
[----:B------:R-:W-:Y:S01]  /*4fd0*/  IMAD.SHL.U32 R6, R93, 0x2, RZ ;  /* 0x000000025d067824 */ /* 0x000fe200078e00ff */
[----:B------:R-:W-:Y:S01]  /*4fe0*/  UMOV UR44, 0x400 ;  /* 0x00000400002c7882 */ /* 0x000fe20000000000 */
[----:B------:R-:W2:Y:S01]  /*4ff0*/  LDC.64 R82, c[0x0][0x8b0] ;  /* 0x00022c00ff527b82 */ /* 0x000ea20000000a00 */
[----:B------:R-:W-:Y:S01]  /*5000*/  LOP3.LUT R5, R7, 0x180, RZ, 0xc0, !PT ;  /* 0x0000018007057812 */ /* 0x000fe200078ec0ff */
[----:B------:R-:W-:Y:S01]  /*5010*/  IMAD.U32 R37, R93, 0x10000, RZ ;  /* 0x000100005d257824 */ /* 0x000fe200078e00ff */
[----:B------:R-:W-:Y:S01]  /*5020*/  LOP3.LUT R4, R4, 0xc00, RZ, 0xc0, !PT ;  /* 0x00000c0004047812 */ /* 0x000fe200078ec0ff */
[----:B------:R-:W-:Y:S01]  /*5030*/  IMAD.MOV.U32 R92, RZ, RZ, RZ ;  /* 0x000000ffff5c7224 */ /* 0x000fe200078e00ff */
[----:B------:R-:W-:Y:S01]  /*5040*/  LOP3.LUT R6, R5, 0x20, R6, 0xf8, !PT ;  /* 0x0000002005067812 */ /* 0x000fe200078ef806 */
[----:B------:R-:W-:Y:S01]  /*5050*/  IMAD.SHL.U32 R5, R93, 0x8, RZ ;  /* 0x000000085d057824 */ /* 0x000fe200078e00ff */
[----:B------:R-:W-:Y:S01]  /*5060*/  LOP3.LUT R4, R4, 0x40, R7, 0xf8, !PT ;  /* 0x0000004004047812 */ /* 0x000fe200078ef807 */
[----:B------:R-:W3:Y:S01]  /*5070*/  LDC.64 R80, c[0x0][0x8a8] ;  /* 0x00022a00ff507b82 */ /* 0x000ee20000000a00 */
[----:B------:R-:W-:Y:S01]  /*5080*/  LOP3.LUT R37, R37, 0x600000, RZ, 0xc0, !PT ;  /* 0x0060000025257812 */ /* 0x000fe200078ec0ff */
[----:B------:R-:W-:Y:S01]  /*5090*/  IMAD.MOV.U32 R87, RZ, RZ, RZ ;  /* 0x000000ffff577224 */ /* 0x000fe200078e00ff */
[----:B------:R-:W-:-:S02]  /*50a0*/  LOP3.LUT R5, R6, 0x30, R5, 0x78, !PT ;  /* 0x0000003006057812 */ /* 0x000fc400078e7805 */
[----:B------:R-:W-:Y:S02]  /*50b0*/  CS2R R90, SRZ ;  /* 0x00000000005a7805 */ /* 0x000fe4000001ff00 */
[----:B------:R-:W-:Y:S01]  /*50c0*/  LOP3.LUT R4, R4, 0x200, R7, 0xf8, !PT ;  /* 0x0000020004047812 */ /* 0x000fe200078ef807 */
[----:B------:R-:W-:Y:S01]  /*50d0*/  IMAD.MOV.U32 R89, RZ, RZ, RZ ;  /* 0x000000ffff597224 */ /* 0x000fe200078e00ff */
[----:B------:R-:W-:Y:S01]  /*50e0*/  LOP3.LUT R93, R93, 0x2, RZ, 0xc0, !PT ;  /* 0x000000025d5d7812 */ /* 0x000fe200078ec0ff */
[----:B-1----:R-:W-:Y:S01]  /*50f0*/  ULEA UR44, UR4, UR44, 0x18 ;  /* 0x0000002c042c7291 */ /* 0x002fe2000f8ec0ff */
[----:B------:R-:W-:Y:S01]  /*5100*/  LOP3.LUT R71, R4, R5, RZ, 0xfc, !PT ;  /* 0x0000000504477212 */ /* 0x000fe200078efcff */
[----:B------:R-:W1:Y:S01]  /*5110*/  LDCU UR57, c[0x0][0x370] ;  /* 0x00006e00ff3977ac */ /* 0x000e620008000800 */
[----:B------:R-:W-:Y:S01]  /*5120*/  IADD3 R88, PT, PT, -R93, RZ, RZ ;  /* 0x000000ff5d587210 */ /* 0x000fe20007ffe1ff */
[----:B------:R-:W-:Y:S01]  /*5130*/  UIADD3 UR4, UPT, UPT, UR44, 0x2200, URZ ;  /* 0x000022002c047890 */ /* 0x000fe2000fffe0ff */
[----:B------:R-:W4:Y:S04]  /*5140*/  LDCU UR43, c[0x0][0xb0c] ;  /* 0x00016180ff2b77ac */ /* 0x000f280008000800 */
[----:B------:R-:W1:Y:S01]  /*5150*/  LDS R0, [UR44+0x160] ;  /* 0x0001602cff007984 */ /* 0x000e620008000800 */
[----:B------:R-:W-:Y:S01]  /*5160*/  IMAD.U32 R94, RZ, RZ, UR4 ;  /* 0x00000004ff5e7e24 */ /* 0x000fe2000f8e00ff */
[----:B------:R-:W1:Y:S01]  /*5170*/  LDCU UR39, c[0x0][0xb30] ;  /* 0x00016600ff2777ac */ /* 0x000e620008000800 */
[----:B------:R-:W1:Y:S01]  /*5180*/  LDCU.64 UR46, c[0x0][0x888] ;  /* 0x00011100ff2e77ac */ /* 0x000e620008000a00 */
[----:B------:R-:W1:Y:S01]  /*5190*/  LDCU.64 UR40, c[0x0][0xb28] ;  /* 0x00016500ff2877ac */ /* 0x000e620008000a00 */
[----:B------:R-:W1:Y:S01]  /*51a0*/  LDCU.64 UR60, c[0x0][0x890] ;  /* 0x00011200ff3c77ac */ /* 0x000e620008000a00 */
[----:B------:R-:W1:Y:S01]  /*51b0*/  LDCU.128 UR52, c[0x0][0xb10] ;  /* 0x00016200ff3477ac */ /* 0x000e620008000c00 */
[----:B------:R-:W1:Y:S01]  /*51c0*/  LDCU UR56, c[0x0][0x374] ;  /* 0x00006e80ff3877ac */ /* 0x000e620008000800 */
[----:B------:R-:W-:Y:S01]  /*51d0*/  UIADD3 UR63, UPT, UPT, UR44, 0x200, URZ ;  /* 0x000002002c3f7890 */ /* 0x000fe2000fffe0ff */
[----:B-1234-:R-:W-:-:S11]  /*51e0*/  IMAD.IADD R37, R0, 0x1, R37 ;  /* 0x0000000100257824 */ /* 0x01efd600078e0225 */
.L_x_116:
[----:B------:R-:W-:Y:S02]  /*51f0*/  LEA R3, R87, UR44, 0x3 ;  /* 0x0000002c57037c11 */ /* 0x000fe4000f8e18ff */
[----:B------:R-:W-:Y:S02]  /*5200*/  SHF.L.U32 R0, R91, 0x1f, RZ ;  /* 0x0000001f5b007819 */ /* 0x000fe400000006ff */
[----:B------:R-:W-:Y:S02]  /*5210*/  LEA R5, R87, UR44, 0x4 ;  /* 0x0000002c57057c11 */ /* 0x000fe4000f8e20ff */
[----:B-1----:R-:W1:Y:S02]  /*5220*/  SYNCS.PHASECHK.TRANS64.TRYWAIT P0, [R3+URZ+0xb0], R0 ;  /* 0x0000b000030075a7 */ /* 0x002e6400080011ff */
[----:B-1----:R-:W-:Y:S05]  /*5230*/  @!P0 BRA `(.L_x_91) ;  /* 0x0000003000c88947 */ /* 0x002fea0003800000 */
.L_x_160:
[----:B------:R-:W2:Y:S01]  /*5240*/  LDS.128 R4, [R5+0x140] ;  /* 0x0001400005047984 */ /* 0x000ea20000000c00 */
[----:B------:R-:W-:Y:S01]  /*5250*/  UISETP.GE.AND UP0, UPT, UR42, 0x1, UPT ;  /* 0x000000012a00788c */ /* 0x000fe2000bf06270 */
[----:B------:R-:W-:Y:S01]  /*5260*/  @!PT LDS RZ, [RZ] ;  /* 0x00000000fffff984 */ /* 0x000fe20000000800 */
[----:B------:R-:W-:Y:S01]  /*5270*/  @!PT LDS RZ, [RZ] ;  /* 0x00000000fffff984 */ /* 0x000fe20000000800 */
[----:B------:R-:W-:Y:S01]  /*5280*/  @!PT LDS RZ, [RZ] ;  /* 0x00000000fffff984 */ /* 0x000fe20000000800 */
[----:B------:R-:W-:Y:S01]  /*5290*/  @!PT LDS RZ, [RZ] ;  /* 0x00000000fffff984 */ /* 0x000fe20000000800 */
[----:B------:R3:W-:Y:S06]  /*52a0*/  MEMBAR.ALL.CTA ;  /* 0x0000000000007992 */ /* 0x0007ec0000008000 */
[----:B---3--:R-:W3:Y:S01]  /*52b0*/  FENCE.VIEW.ASYNC.S ;  /* 0x00000000000073c6 */ /* 0x008ee20000000000 */
[----:B--2---:R-:W-:Y:S11]  /*52c0*/  LOP3.LUT P0, RZ, R6, 0x1, RZ, 0xc0, !PT ;  /* 0x0000000106ff7812 */ /* 0x004ff6000780c0ff */
[----:B------:R-:W-:Y:S02]  /*52d0*/  @!UPT UIADD3 URZ, UPT, UPT, URZ, URZ, URZ ;  /* 0x000000fffffff290 */ /* 0x000fe4000fffe0ff */
[----:B---3--:R-:W-:Y:S01]  /*52e0*/  VOTEU.ANY UP1, P0 ;  /* 0x0000000000ff7886 */ /* 0x008fe20000020100 */
[----:B------:R-:W-:Y:S01]  /*52f0*/  PLOP3.LUT P0, PT, PT, PT, UP1, 0x80, 0x8 ;  /* 0x000000000008781c */ /* 0x000fe20003f0f018 */
[----:B------:R-:W-:Y:S11]  /*5300*/  UP2UR UR45, UPR, URZ, 0x2 ;  /* 0x00000002ff2d7883 */ /* 0x000ff60008000000 */
[----:B------:R-:W-:Y:S01]  /*5310*/  @!UPT UIADD3 URZ, UPT, UPT, URZ, URZ, URZ ;  /* 0x000000fffffff290 */ /* 0x000fe2000fffe0ff */
[----:B-1----:R-:W-:Y:S02]  /*5320*/  @P0 SHF.R.U32.HI R0, RZ, 0x10, R5 ;  /* 0x00000010ff000819 */ /* 0x002fe40000011605 */
        /* <DEDUP_REMOVED lines=12> */
[----:B------:R-:W2:Y:S01]  /*53f0*/  LDCU UR12, c[0x0][0xb20] ;  /* 0x00016400ff0c77ac */ /* 0x000ea20008000800 */
[----:B------:R-:W-:Y:S02]  /*5400*/  UIMAD.WIDE.U32 UR4, UR56, UR55, URZ ;  /* 0x00000037380472a5 */ /* 0x000fe4000f8e00ff */
[----:B------:R-:W-:Y:S02]  /*5410*/  UIMAD.WIDE.U32 UR6, UR57, UR52, URZ ;  /* 0x00000034390672a5 */ /* 0x000fe4000f8e00ff */
[----:B------:R-:W-:Y:S02]  /*5420*/  UISETP.NE.AND UP0, UPT, UR54, 0x1, UPT ;  /* 0x000000013600788c */ /* 0x000fe4000bf05270 */
[----:B------:R-:W-:Y:S02]  /*5430*/  UIMAD.WIDE.U32 UR8, UR37, UR55, URZ ;  /* 0x00000037250872a5 */ /* 0x000fe4000f8e00ff */
[----:B------:R-:W-:Y:S02]  /*5440*/  UIMAD.WIDE.U32 UR10, UR38, UR52, URZ ;  /* 0x00000034260a72a5 */ /* 0x000fe4000f8e00ff */
[----:B------:R-:W-:Y:S02]  /*5450*/  UISETP.NE.AND UP1, UPT, UR43, 0x1, UPT ;  /* 0x000000012b00788c */ /* 0x000fe4000bf25270 */
[----:B------:R-:W-:Y:S01]  /*5460*/  UISETP.NE.AND UP2, UPT, UR42, 0x1, UPT ;  /* 0x000000012a00788c */ /* 0x000fe2000bf45270 */
[----:B------:R-:W-:Y:S02]  /*5470*/  UMOV UR4, UR5 ;  /* 0x0000000500047c82 */ /* 0x000fe40008000000 */
[----:B--2---:R-:W-:Y:S03]  /*5480*/  USHF.R.U32.HI UR5, URZ, UR12, UR4 ;  /* 0x0000000cff057299 */ /* 0x004fe60008011604 */
[----:B------:R-:W-:Y:S02]  /*5490*/  UMOV UR4, UR7 ;  /* 0x0000000700047c82 */ /* 0x000fe40008000000 */
[----:B------:R-:W-:Y:S02]  /*54a0*/  USHF.R.U32.HI UR7, URZ, UR53, UR4 ;  /* 0x00000035ff077299 */ /* 0x000fe40008011604 */
[----:B------:R-:W-:Y:S02]  /*54b0*/  USEL UR4, UR56, UR5, !UP0 ;  /* 0x0000000538047287 */ /* 0x000fe4000c000000 */
[----:B------:R-:W-:Y:S01]  /*54c0*/  USEL UR7, UR57, UR7, !UP1 ;  /* 0x0000000739077287 */ /* 0x000fe2000c800000 */
[----:B------:R-:W-:Y:S01]  /*54d0*/  UMOV UR5, UR9 ;  /* 0x0000000900057c82 */ /* 0x000fe20008000000 */
[----:B------:R-:W-:Y:S02]  /*54e0*/  UIMAD.WIDE.U32 UR8, UR4, UR40, URZ ;  /* 0x00000028040872a5 */ /* 0x000fe4000f8e00ff */
[----:B------:R-:W-:Y:S03]  /*54f0*/  USHF.R.U32.HI UR6, URZ, UR12, UR5 ;  /* 0x0000000cff067299 */ /* 0x000fe60008011605 */
[----:B------:R-:W-:Y:S01]  /*5500*/  UMOV UR5, UR11 ;  /* 0x0000000b00057c82 */ /* 0x000fe20008000000 */
[----:B------:R-:W-:Y:S02]  /*5510*/  UIMAD.WIDE.U32 UR10, UR7, UR40, URZ ;  /* 0x00000028070a72a5 */ /* 0x000fe4000f8e00ff */
[----:B------:R-:W-:Y:S02]  /*5520*/  USHF.R.U32.HI UR12, URZ, UR53, UR5 ;  /* 0x00000035ff0c7299 */ /* 0x000fe40008011605 */
[----:B------:R-:W-:Y:S01]  /*5530*/  USEL UR6, UR37, UR6, !UP0 ;  /* 0x0000000625067287 */ /* 0x000fe2000c000000 */
[----:B------:R-:W-:Y:S02]  /*5540*/  UMOV UR5, UR9 ;  /* 0x0000000900057c82 */ /* 0x000fe40008000000 */
[----:B------:R-:W-:Y:S01]  /*5550*/  UMOV UR10, UR11 ;  /* 0x0000000b000a7c82 */ /* 0x000fe20008000000 */
[----:B------:R-:W-:Y:S02]  /*5560*/  @UP2 USHF.R.U32.HI UR4, URZ, UR41, UR5 ;  /* 0x00000029ff042299 */ /* 0x000fe40008011605 */
[----:B------:R-:W-:Y:S02]  /*5570*/  @UP2 USHF.R.U32.HI UR7, URZ, UR41, UR10 ;  /* 0x00000029ff072299 */ /* 0x000fe4000801160a */
[----:B------:R-:W-:Y:S02]  /*5580*/  UIMAD UR4, UR42, UR4, URZ ;  /* 0x000000042a0472a4 */ /* 0x000fe4000f8e02ff */
[----:B------:R-:W-:Y:S02]  /*5590*/  UIMAD.WIDE.U32 UR10, UR6, UR40, URZ ;  /* 0x00000028060a72a5 */ /* 0x000fe4000f8e00ff */
[----:B------:R-:W-:Y:S02]  /*55a0*/  USEL UR5, UR38, UR12, !UP1 ;  /* 0x0000000c26057287 */ /* 0x000fe4000c800000 */
[----:B------:R-:W-:Y:S02]  /*55b0*/  UIMAD UR8, UR42, UR7, URZ ;  /* 0x000000072a0872a4 */ /* 0x000fe4000f8e02ff */
[----:B------:R-:W-:Y:S03]  /*55c0*/  UISETP.GE.AND UP0, UPT, UR6, UR4, UPT ;  /* 0x000000040600728c */ /* 0x000fe6000bf06270 */
[----:B------:R-:W-:Y:S01]  /*55d0*/  UMOV UR4, UR11 ;  /* 0x0000000b00047c82 */ /* 0x000fe20008000000 */
[----:B------:R-:W-:Y:S02]  /*55e0*/  UISETP.GE.OR UP0, UPT, UR5, UR8, UP0 ;  /* 0x000000080500728c */ /* 0x000fe40008706670 */
[----:B------:R-:W-:Y:S02]  /*55f0*/  USHF.R.U32.HI UR4, URZ, UR41, UR4 ;  /* 0x00000029ff047299 */ /* 0x000fe40008011604 */
[----:B------:R-:W-:Y:S02]  /*5600*/  UIMAD.WIDE.U32 UR8, UR5, UR40, URZ ;  /* 0x00000028050872a5 */ /* 0x000fe4000f8e00ff */
[----:B------:R-:W-:Y:S02]  /*5610*/  USEL UR11, UR6, UR4, !UP2 ;  /* 0x00000004060b7287 */ /* 0x000fe4000d000000 */
[----:B------:R-:W-:Y:S02]  /*5620*/  UIADD3 UR8, UPT, UPT, -UR5, URZ, URZ ;  /* 0x000000ff05087290 */ /* 0x000fe4000fffe1ff */
[----:B------:R-:W-:Y:S01]  /*5630*/  UIADD3 UR10, UPT, UPT, -UR11, URZ, URZ ;  /* 0x000000ff0b0a7290 */ /* 0x000fe2000fffe1ff */
[----:B------:R-:W-:Y:S01]  /*5640*/  @!UP0 UMOV UR4, UR9 ;  /* 0x0000000900048c82 */ /* 0x000fe20008000000 */
[----:B------:R-:W-:Y:S02]  /*5650*/  UIADD3 UR9, UPT, UPT, -UR6, URZ, URZ ;  /* 0x000000ff06097290 */ /* 0x000fe4000fffe1ff */
[----:B------:R-:W-:Y:S02]  /*5660*/  @!UP0 USHF.R.U32.HI UR4, URZ, UR41, UR4 ;  /* 0x00000029ff048299 */ /* 0x000fe40008011604 */
[----:B------:R-:W-:Y:S02]  /*5670*/  UIMAD UR10, UR42, UR10, UR6 ;  /* 0x0000000a2a0a72a4 */ /* 0x000fe4000f8e0206 */
[----:B------:R-:W-:Y:S04]  /*5680*/  @!UP0 USEL UR4, UR5, UR4, !UP2 ;  /* 0x0000000405048287 */ /* 0x000fe8000d000000 */
[----:B------:R-:W-:Y:S02]  /*5690*/  @!UP0 UIMAD UR10, UR7, UR10, UR4 ;  /* 0x0000000a070a82a4 */ /* 0x000fe4000f8e0204 */
[----:B------:R-:W-:Y:S02]  /*56a0*/  @!UP0 UIADD3 UR11, UPT, UPT, UR11, -UR4, URZ ;  /* 0x800000040b0b8290 */ /* 0x000fe4000fffe0ff */
[----:B------:R-:W-:Y:S02]  /*56b0*/  UIMAD UR7, UR43, UR8, UR38 ;  /* 0x000000082b0772a4 */ /* 0x000fe4000f8e0226 */
[----:B------:R-:W-:Y:S02]  /*56c0*/  @!UP0 UIMAD UR6, UR11, UR42, UR5 ;  /* 0x0000002a0b0682a4 */ /* 0x000fe4000f8e0205 */
[----:B------:R-:W-:Y:S01]  /*56d0*/  UIMAD UR4, UR54, UR9, UR37 ;  /* 0x00000009360472a4 */ /* 0x000fe2000f8e0225 */
[----:B------:R-:W-:Y:S02]  /*56e0*/  @!UP0 UMOV UR5, UR10 ;  /* 0x0000000a00058c82 */ /* 0x000fe40008000000 */
[----:B------:R-:W-:Y:S02]  /*56f0*/  UIMAD UR38, UR5, UR43, UR7 ;  /* 0x0000002b052672a4 */ /* 0x000fe4000f8e0207 */
[----:B------:R-:W-:Y:S11]  /*5700*/  UIMAD UR37, UR6, UR54, UR4 ;  /* 0x00000036062572a4 */ /* 0x000ff6000f8e0204 */
[----:B------:R-:W-:Y:S01]  /*5710*/  @!UPT UIADD3 URZ, UPT, UPT, URZ, URZ, URZ ;  /* 0x000000fffffff290 */ /* 0x000fe2000fffe0ff */
.L_x_92:
[----:B------:R-:W-:Y:S01]  /*5720*/  UISETP.NE.AND UP0, UPT, UR39, 0x1, UPT ;  /* 0x000000012700788c */ /* 0x000fe2000bf05270 */
[----:B------:R-:W-:Y:S01]  /*5730*/  IADD3 R87, PT, PT, R87, 0x1, RZ ;  /* 0x0000000157577810 */ /* 0x000fe20007ffe0ff */
[----:B------:R-:W-:Y:S02]  /*5740*/  USHF.L.U32 UR50, UR20, 0x6, URZ ;  /* 0x0000000614327899 */ /* 0x000fe400080006ff */
[----:B------:R-:W-:Y:S07]  /*5750*/  USHF.L.U32 UR49, UR30, 0x7, URZ ;  /* 0x000000071e317899 */ /* 0x000fee00080006ff */
[----:B------:R-:W2:Y:S01]  /*5760*/  @!UP0 LDCU.128 UR12, c[0x0][0xb10] ;  /* 0x00016200ff0c87ac */ /* 0x000ea20008000c00 */
[----:B------:R-:W3:Y:S01]  /*5770*/  @!UP0 LDCU UR5, c[0x0][0xb0c] ;  /* 0x00016180ff0587ac */ /* 0x000ee20008000800 */
[----:B------:R-:W4:Y:S01]  /*5780*/  @!UP0 LDCU UR10, c[0x0][0xb20] ;  /* 0x00016400ff0a87ac */ /* 0x000f220008000800 */
[----:B--2---:R-:W-:Y:S02]  /*5790*/  UIMAD.WIDE.U32 UR8, UR38, UR12, URZ ;  /* 0x0000000c260872a5 */ /* 0x004fe4000f8e00ff */
[----:B------:R-:W-:Y:S02]  /*57a0*/  UIMAD.WIDE.U32 UR6, UR37, UR15, URZ ;  /* 0x0000000f250672a5 */ /* 0x000fe4000f8e00ff */
[----:B------:R-:W-:Y:S03]  /*57b0*/  @!UP0 UISETP.NE.AND UP1, UPT, UR14, 0x1, UPT ;  /* 0x000000010e00888c */ /* 0x000fe6000bf25270 */
[----:B------:R-:W-:Y:S01]  /*57c0*/  @!UP0 UMOV UR4, UR9 ;  /* 0x0000000900048c82 */ /* 0x000fe20008000000 */
[----:B---3--:R-:W-:Y:S02]  /*57d0*/  @!UP0 UISETP.NE.AND UP2, UPT, UR5, 0x1, UPT ;  /* 0x000000010500888c */ /* 0x008fe4000bf45270 */
[----:B------:R-:W-:Y:S01]  /*57e0*/  @!UP0 USHF.R.U32.HI UR4, URZ, UR13, UR4 ;  /* 0x0000000dff048299 */ /* 0x000fe20008011604 */
[----:B------:R-:W-:Y:S02]  /*57f0*/  @!UP0 UMOV UR6, UR7 ;  /* 0x0000000700068c82 */ /* 0x000fe40008000000 */
[----:B----4-:R-:W-:Y:S02]  /*5800*/  @!UP0 USHF.R.U32.HI UR6, URZ, UR10, UR6 ;  /* 0x0000000aff068299 */ /* 0x010fe40008011606 */
[----:B------:R-:W-:Y:S02]  /*5810*/  @!UP0 USEL UR7, UR38, UR4, !UP2 ;  /* 0x0000000426078287 */ /* 0x000fe4000d000000 */
[----:B------:R-:W-:Y:S04]  /*5820*/  @!UP0 USEL UR6, UR37, UR6, !UP1 ;  /* 0x0000000625068287 */ /* 0x000fe8000c800000 */
[----:B------:R-:W-:Y:S02]  /*5830*/  @!UP0 UIADD3 UR4, UPT, UPT, -UR7, UR6, URZ ;  /* 0x0000000607048290 */ /* 0x000fe4000fffe1ff */
[----:B------:R-:W-:Y:S02]  /*5840*/  @!UP0 UIADD3 UR6, UPT, UPT, UR7, -UR6, URZ ;  /* 0x8000000607068290 */ /* 0x000fe4000fffe0ff */
[----:B------:R-:W-:Y:S02]  /*5850*/  @!UP0 UIMAD UR38, UR4, UR5, UR38 ;  /* 0x00000005042682a4 */ /* 0x000fe4000f8e0226 */
[----:B------:R-:W-:Y:S02]  /*5860*/  @!UP0 UIMAD UR37, UR6, UR14, UR37 ;  /* 0x0000000e062582a4 */ /* 0x000fe4000f8e0225 */
[----:B------:R-:W-:Y:S09]  /*5870*/  ULOP3.LUT UP0, URZ, UR63, 0x1b0, URZ, 0xc0, !UPT ;  /* 0x000001b03fff7892 */ /* 0x000ff2000f80c0ff */
[----:B------:R-:W-:Y:S05]  /*5880*/  BRA.U !UP0, `(.L_x_93) ;  /* 0x0000000108407547 */ /* 0x000fea000b800000 */
[----:B------:R-:W2:Y:S01]  /*5890*/  LDCU.64 UR8, c[0x4][0x80] ;  /* 0x01001000ff0877ac */ /* 0x000ea20008000a00 */
[----:B------:R-:W-:Y:S01]  /*58a0*/  MOV R3, 0x0 ;  /* 0x0000000000037802 */ /* 0x000fe20000000f00 */
[----:B------:R-:W-:Y:S02]  /*58b0*/  HFMA2 R12, -RZ, RZ, 0, 5.9604644775390625e-08 ;  /* 0x00000001ff0c7431 */ /* 0x000fe400000001ff */
[----:B------:R-:W-:Y:S02]  /*58c0*/  IMAD.MOV.U32 R8, RZ, RZ, 0x70 ;  /* 0x00000070ff087424 */ /* 0x000fe400078e00ff */
[----:B------:R-:W-:Y:S01]  /*58d0*/  IMAD.MOV.U32 R13, RZ, RZ, RZ ;  /* 0x000000ffff0d7224 */ /* 0x000fe200078e00ff */
[----:B------:R-:W3:Y:S01]  /*58e0*/  LDCU.64 UR6, c[0x4][0x88] ;  /* 0x01001100ff0677ac */ /* 0x000ee20008000a00 */
[----:B------:R-:W4:Y:S01]  /*58f0*/  LDC.64 R2, c[0x4][R3] ;  /* 0x0100000003027b82 */ /* 0x000f220000000a00 */
[----:B------:R-:W1:Y:S01]  /*5900*/  LDCU.64 UR4, c[0x4][0x8] ;  /* 0x01000100ff0477ac */ /* 0x000e620008000a00 */
[----:B--2---:R-:W-:Y:S01]  /*5910*/  MOV R5, UR9 ;  /* 0x0000000900057c02 */ /* 0x004fe20008000f00 */
[----:B------:R-:W-:Y:S01]  /*5920*/  IMAD.U32 R4, RZ, RZ, UR8 ;  /* 0x00000008ff047e24 */ /* 0x000fe2000f8e00ff */
[----:B---3--:R-:W-:Y:S01]  /*5930*/  MOV R7, UR7 ;  /* 0x0000000700077c02 */ /* 0x008fe20008000f00 */
[----:B------:R-:W-:Y:S01]  /*5940*/  IMAD.U32 R6, RZ, RZ, UR6 ;  /* 0x00000006ff067e24 */ /* 0x000fe2000f8e00ff */
[----:B-1----:R-:W-:Y:S01]  /*5950*/  MOV R11, UR5 ;  /* 0x00000005000b7c02 */ /* 0x002fe20008000f00 */
[----:B------:R-:W-:Y:S02]  /*5960*/  IMAD.U32 R10, RZ, RZ, UR4 ;  /* 0x00000004ff0a7e24 */ /* 0x000fe4000f8e00ff */
[----:B------:R-:W-:Y:S07]  /*5970*/  LEPC R20, `(.L_x_93) ;  /* 0x000000001014794e */ /* 0x000fee0000000000 */
[----:B----45:R-:W-:Y:S05]  /*5980*/  CALL.ABS.NOINC R2 ;  /* 0x0000000002007343 */ /* 0x030fea0003c00000 */
.L_x_93:
[----:B------:R-:W-:Y:S01]  /*5990*/  LOP3.LUT P0, RZ, R94, 0x1b0, RZ, 0xc0, !PT ;  /* 0x000001b05eff7812 */ /* 0x000fe2000780c0ff */
[----:B------:R-:W-:Y:S11]  /*59a0*/  BSSY.RECONVERGENT B6, `(.L_x_94) ;  /* 0x0000013000067945 */ /* 0x000ff60003800200 */
[----:B------:R-:W-:Y:S01]  /*59b0*/  @!UPT UIADD3 URZ, UPT, UPT, URZ, URZ, URZ ;  /* 0x000000fffffff290 */ /* 0x000fe2000fffe0ff */
[----:B------:R-:W-:Y:S05]  /*59c0*/  @!P0 BRA `(.L_x_95) ;  /* 0x0000000000408947 */ /* 0x000fea0003800000 */
        /* <DEDUP_REMOVED lines=16> */
.L_x_95:
[----:B------:R-:W-:Y:S05]  /*5ad0*/  BSYNC.RECONVERGENT B6 ;  /* 0x0000000000067941 */ /* 0x000fea0003800200 */
.L_x_94:
[----:B------:R-:W-:Y:S01]  /*5ae0*/  R2UR UR4, R86 ;  /* 0x00000000560472ca */ /* 0x000fe200000e0000 */
[----:B------:R-:W-:Y:S01]  /*5af0*/  UISETP.NE.U32.AND UP0, UPT, UR60, URZ, UPT ;  /* 0x000000ff3c00728c */ /* 0x000fe2000bf05070 */
[----:B------:R-:W-:Y:S02]  /*5b00*/  ISETP.NE.U32.AND P4, PT, R82, RZ, PT ;  /* 0x000000ff5200720c */ /* 0x000fe40003f85070 */
[----:B------:R-:W-:Y:S01]  /*5b10*/  ISETP.NE.U32.AND P2, PT, RZ, UR46, PT ;  /* 0x0000002eff007c0c */ /* 0x000fe2000bf45070 */
[----:B------:R-:W-:Y:S01]  /*5b20*/  UISETP.NE.AND.EX UP1, UPT, UR61, URZ, UPT, UP0 ;  /* 0x000000ff3d00728c */ /* 0x000fe2000bf25300 */
[----:B------:R-:W-:Y:S01]  /*5b30*/  ISETP.NE.AND.EX P4, PT, R83, RZ, PT, P4 ;  /* 0x000000ff5300720c */ /* 0x000fe20003f85340 */
[----:B------:R-:W-:Y:S01]  /*5b40*/  UPLOP3.LUT UP0, UPT, UPT, UPT, UPT, 0x40, 0x4 ;  /* 0x000000000004789c */ /* 0x000fe20003f0e870 */
[----:B------:R-:W-:Y:S05]  /*5b50*/  ISETP.NE.AND.EX P2, PT, RZ, UR47, PT, P2 ;  /* 0x0000002fff007c0c */ /* 0x000fea000bf45320 */
[----:B------:R-:W-:Y:S06]  /*5b60*/  UISETP.NE.AND UP2, UPT, UR4, URZ, UPT ;  /* 0x000000ff0400728c */ /* 0x000fec000bf45270 */
[----:B------:R-:W-:Y:S05]  /*5b70*/  PLOP3.LUT P1, PT, PT, PT, UP2, 0x80, 0x8 ;  /* 0x000000000008781c */ /* 0x000fea0003f2f028 */
[----:B------:R-:W-:Y:S06]  /*5b80*/  @UP2 UPLOP3.LUT UP0, UPT, UPT, UPT, UP1, 0x80, 0x8 ;  /* 0x000000000008289c */ /* 0x000fec0003f0f010 */
[----:B------:R-:W-:Y:S01]  /*5b90*/  PLOP3.LUT P0, PT, PT, PT, UP0, 0x80, 0x8 ;  /* 0x000000000008781c */ /* 0x000fe20003f0f008 */
[----:B------:R-:W-:Y:S01]  /*5ba0*/  @!UPT UIADD3 URZ, UPT, UPT, URZ, URZ, URZ ;  /* 0x000000fffffff290 */ /* 0x000fe2000fffe0ff */
[----:B------:R-:W-:Y:S11]  /*5bb0*/  BRA.U !UP1, `(.L_x_96) ;  /* 0x00000001093c7547 */ /* 0x000ff6000b800000 */
[----:B------:R-:W-:Y:S01]  /*5bc0*/  UISETP.NE.U32.AND UP0, UPT, UR46, URZ, UPT ;  /* 0x000000ff2e00728c */ /* 0x000fe2000bf05070 */
[----:B-1----:R-:W-:Y:S01]  /*5bd0*/  HFMA2 R0, -RZ, RZ, 0, 5.9604644775390625e-08 ;  /* 0x00000001ff007431 */ /* 0x002fe200000001ff */
[----:B------:R-:W1:Y:S01]  /*5be0*/  LDCU.64 UR8, c[0x0][0x358] ;  /* 0x00006b00ff0877ac */ /* 0x000e620008000a00 */
[----:B------:R-:W-:Y:S01]  /*5bf0*/  IMAD.MOV.U32 R84, RZ, RZ, 0x1 ;  /* 0x00000001ff547424 */ /* 0x000fe200078e00ff */
[----:B------:R-:W-:Y:S06]  /*5c00*/  UISETP.NE.AND.EX UP0, UPT, UR47, URZ, UPT, UP0 ;  /* 0x000000ff2f00728c */ /* 0x000fec000bf05300 */
        /* <DEDUP_REMOVED lines=9> */
[----:B--23--:R-:W-:Y:S02]  /*5ca0*/  @!P3 IMAD.U32 R41, RZ, RZ, UR4 ;  /* 0x00000004ff29be24 */ /* 0x00cfe4000f8e00ff */
.L_x_96:
[----:B------:R-:W-:Y:S05]  /*5cb0*/  @!P4 BRA `(.L_x_97) ;  /* 0x000000000024c947 */ /* 0x000fea0003800000 */
[----:B------:R-:W-:Y:S01]  /*5cc0*/  ISETP.NE.U32.AND P3, PT, R80, RZ, PT ;  /* 0x000000ff5000720c */ /* 0x000fe20003f65070 */
[----:B------:R-:W2:Y:S03]  /*5cd0*/  LDCU.64 UR4, c[0x0][0x358] ;  /* 0x00006b00ff0477ac */ /* 0x000ea60008000a00 */
[----:B------:R-:W-:Y:S11]  /*5ce0*/  ISETP.NE.AND.EX P3, PT, R81, RZ, PT, P3 ;  /* 0x000000ff5100720c */ /* 0x000ff60003f65330 */
[----:B------:R-:W-:Y:S02]  /*5cf0*/  @!UPT UIADD3 URZ, UPT, UPT, URZ, URZ, URZ ;  /* 0x000000fffffff290 */ /* 0x000fe4000fffe0ff */
[----:B------:R-:W3:Y:S01]  /*5d00*/  @P3 LDC.64 R2, c[0x0][0x8a8] ;  /* 0x00022a00ff023b82 */ /* 0x000ee20000000a00 */
[----:B-1----:R-:W-:Y:S04]  /*5d10*/  @P3 IMAD R0, R82, UR36, RZ ;  /* 0x0000002452003c24 */ /* 0x002fe8000f8e02ff */
[----:B---3--:R-:W-:Y:S05]  /*5d20*/  @P3 IMAD.WIDE R2, R0, 0x4, R2 ;  /* 0x0000000400023825 */ /* 0x008fea00078e0202 */
[----:B--2--5:R2:W5:Y:S02]  /*5d30*/  @P3 LDG.E R38, desc[UR4][R2.64] ;  /* 0x0000000402263981 */ /* 0x024564000c1e1900 */
[----:B--2---:R-:W3:Y:S02]  /*5d40*/  @!P3 LDC R38, c[0x0][0x8a0] ;  /* 0x00022800ff26bb82 */ /* 0x004ee40000000800 */
.L_x_97:
[----:B-----5:R-:W-:Y:S01]  /*5d50*/  FSETP.NEU.AND P4, PT, R41, RZ, PT ;  /* 0x000000ff2900720b */ /* 0x020fe20003f8d000 */
[----:B------:R-:W-:Y:S01]  /*5d60*/  BSSY B1, `(.L_x_98) ;  /* 0x0000042000017945 */ /* 0x000fe20003800000 */
[----:B------:R-:W-:Y:S01]  /*5d70*/  SEL R5, RZ, 0xffffffff, P2 ;  /* 0xffffffffff057807 */ /* 0x000fe20001000000 */
[----:B------:R-:W-:Y:S01]  /*5d80*/  IMAD.MOV.U32 R102, RZ, RZ, 0x1 ;  /* 0x00000001ff667424 */ /* 0x000fe200078e00ff */
[----:B------:R-:W-:Y:S02]  /*5d90*/  LOP3.LUT P3, RZ, R84, 0xff, RZ, 0xc0, !PT ;  /* 0x000000ff54ff7812 */ /* 0x000fe4000786c0ff */
[----:B------:R-:W-:Y:S02]  /*5da0*/  CS2R R78, SRZ ;  /* 0x00000000004e7805 */ /* 0x000fe4000001ff00 */
[----:B------:R-:W-:Y:S02]  /*5db0*/  @P1 SEL R4, RZ, 0xffffffff, P4 ;  /* 0xffffffffff041807 */ /* 0x000fe40002000000 */
[----:B------:R-:W-:Y:S02]  /*5dc0*/  CS2R R76, SRZ ;  /* 0x00000000004c7805 */ /* 0x000fe4000001ff00 */
[----:B------:R-:W-:Y:S02]  /*5dd0*/  LEA R2, R90, UR44, 0x3 ;  /* 0x0000002c5a027c11 */ /* 0x000fe4000f8e18ff */
[----:B------:R-:W-:Y:S02]  /*5de0*/  CS2R R74, SRZ ;  /* 0x00000000004a7805 */ /* 0x000fe4000001ff00 */
[----:B------:R-:W-:Y:S02]  /*5df0*/  @P0 SEL R4, R5, R4, !P3 ;  /* 0x0000000405040207 */ /* 0x000fe40005800000 */
[----:B------:R-:W-:Y:S02]  /*5e00*/  CS2R R72, SRZ ;  /* 0x0000000000487805 */ /* 0x000fe4000001ff00 */
[----:B------:R-:W-:Y:S02]  /*5e10*/  LEA R100, R36, UR44, 0x3 ;  /* 0x0000002c24647c11 */ /* 0x000fe4000f8e18ff */
[----:B------:R-:W-:Y:S02]  /*5e20*/  @P1 LOP3.LUT R4, R4, 0x1, RZ, 0xc0, !PT ;  /* 0x0000000104041812 */ /* 0x000fe400078ec0ff */
[----:B------:R-:W-:Y:S02]  /*5e30*/  SHF.L.U32 R3, R92, 0x1f, RZ ;  /* 0x0000001f5c037819 */ /* 0x000fe400000006ff */
[----:B------:R-:W-:Y:S02]  /*5e40*/  ISETP.NE.U32.OR P6, PT, R4, 0x1, !P1 ;  /* 0x000000010400780c */ /* 0x000fe40004fc5470 */
[----:B------:R-:W-:Y:S02]  /*5e50*/  PLOP3.LUT P2, PT, PT, PT, UP1, 0x80, 0x8 ;  /* 0x000000000008781c */ /* 0x000fe40003f4f018 */
[C---:B------:R-:W-:Y:S02]  /*5e60*/  LEA.HI R39, R36.reuse, R36, RZ, 0x1 ;  /* 0x0000002424277211 */ /* 0x040fe400078f08ff */
[----:B------:R-:W-:Y:S02]  /*5e70*/  SEL R4, RZ, 0xffffffff, P4 ;  /* 0xffffffffff047807 */ /* 0x000fe40002000000 */
[----:B------:R-:W-:Y:S01]  /*5e80*/  P2R R96, PR, RZ, 0x40 ;  /* 0x00000040ff607803 */ /* 0x000fe20000000000 */
[C---:B-1----:R-:W-:Y:S01]  /*5e90*/  IMAD.SHL.U32 R0, R39.reuse, 0x40, RZ ;  /* 0x0000004027007824 */ /* 0x042fe200078e00ff */
[----:B------:R-:W-:Y:S03]  /*5ea0*/  LOP3.LUT R39, R39, 0xffe, RZ, 0xc0, !PT ;  /* 0x00000ffe27277812 */ /* 0x000fe600078ec0ff */
[----:B------:R-:W-:Y:S02]  /*5eb0*/  @P6 SHF.L.U32 R7, R89, 0x1f, RZ ;  /* 0x0000001f59076819 */ /* 0x000fe400000006ff */
[----:B------:R-:W-:Y:S01]  /*5ec0*/  @P2 SEL R4, R5, R4, !P3 ;  /* 0x0000000405042207 */ /* 0x000fe20005800000 */
[----:B------:R-:W-:Y:S01]  /*5ed0*/  IMAD.IADD R39, R36, 0x1, -R39 ;  /* 0x0000000124277824 */ /* 0x000fe200078e0a27 */
[----:B------:R-:W1:Y:S01]  /*5ee0*/  @P6 SYNCS.PHASECHK.TRANS64.TRYWAIT P1, [R2+URZ+0x80], R7 ;  /* 0x00008007020065a7 */ /* 0x000e6200080211ff */
[----:B------:R-:W-:Y:S02]  /*5ef0*/  LOP3.LUT R0, R0, 0xffffff80, RZ, 0xc0, !PT ;  /* 0xffffff8000007812 */ /* 0x000fe400078ec0ff */
[----:B------:R-:W-:Y:S03]  /*5f00*/  LOP3.LUT R4, R4, 0x1, RZ, 0xc0, !PT ;  /* 0x0000000104047812 */ /* 0x000fe600078ec0ff */
[----:B------:R-:W-:Y:S01]  /*5f10*/  IMAD.IADD R0, R37, 0x1, R0 ;  /* 0x0000000125007824 */ /* 0x000fe200078e0200 */
[----:B------:R-:W-:Y:S03]  /*5f20*/  ISETP.NE.U32.AND P5, PT, R4, 0x1, PT ;  /* 0x000000010400780c */ /* 0x000fe60003fa5070 */
[----:B------:R-:W-:Y:S01]  /*5f30*/  IMAD R39, R39, 0x100000, R0 ;  /* 0x0010000027277824 */ /* 0x000fe200078e0200 */
[----:B------:R-:W-:Y:S01]  /*5f40*/  P2R R103, PR, RZ, 0x20 ;  /* 0x00000020ff677803 */ /* 0x000fe20000000000 */
[----:B------:R2:W4:Y:S01]  /*5f50*/  SYNCS.PHASECHK.TRANS64.TRYWAIT P0, [R100+URZ+0xd0], R3 ;  /* 0x0000d003640075a7 */ /* 0x00052200080011ff */
[----:B-1----:R-:W-:Y:S01]  /*5f60*/  @P6 SEL R102, RZ, 0x1, !P1 ;  /* 0x00000001ff666807 */ /* 0x002fe20004800000 */
[----:B--2---:R-:W-:Y:S06]  /*5f70*/  @!P6 BRA `(.L_x_99) ;  /* 0x000000000080e947 */ /* 0x004fec0003800000 */
[----:B------:R-:W-:Y:S01]  /*5f80*/  @P5 IMAD R6, R90, 0x1000, R71 ;  /* 0x000010005a065824 */ /* 0x000fe200078e0247 */
[----:B------:R-:W1:Y:S01]  /*5f90*/  S2R R0, SR_CgaCtaId ;  /* 0x0000000000007919 */ /* 0x000e620000008800 */
[----:B------:R-:W-:Y:S01]  /*5fa0*/  ISETP.NE.AND P1, PT, R102, RZ, PT ;  /* 0x000000ff6600720c */ /* 0x000fe20003f25270 */
[----:B------:R-:W-:Y:S01]  /*5fb0*/  BSSY B0, `(.L_x_100) ;  /* 0x000000b000007945 */ /* 0x000fe20003800000 */
[----:B------:R-:W-:Y:S01]  /*5fc0*/  @P5 VIADD R4, R6, UR44 ;  /* 0x0000002c06045c36 */ /* 0x000fe20008000000 */
[----:B------:R-:W-:Y:S02]  /*5fd0*/  CS2R R74, SRZ ;  /* 0x00000000004a7805 */ /* 0x000fe4000001ff00 */
[----:B------:R-:W-:Y:S02]  /*5fe0*/  CS2R R72, SRZ ;  /* 0x0000000000487805 */ /* 0x000fe4000001ff00 */
[----:B------:R-:W-:Y:S01]  /*5ff0*/  CS2R R78, SRZ ;  /* 0x00000000004e7805 */ /* 0x000fe2000001ff00 */
[----:B------:R-:W-:Y:S01]  /*6000*/  @P5 IMAD R4, R93, -0x10, R4 ;  /* 0xfffffff05d045824 */ /* 0x000fe200078e0204 */
[----:B------:R-:W-:Y:S04]  /*6010*/  CS2R R76, SRZ ;  /* 0x00000000004c7805 */ /* 0x000fe8000001ff00 */
[----:B------:R-:W-:Y:S05]  /*6020*/  @P1 BRA `(.L_x_101) ;  /* 0x00000000000c1947 */ /* 0x000fea0003800000 */
[----:B------:R-:W-:Y:S04]  /*6030*/  SHF.L.U32 R5, R89, 0x1f, RZ ;  /* 0x0000001f59057819 */ /* 0x000fe800000006ff */
[----:B------:R-:W2:Y:S02]  /*6040*/  SYNCS.PHASECHK.TRANS64.TRYWAIT P1, [R2+URZ+0x80], R5 ;  /* 0x00008005020075a7 */ /* 0x000ea400080211ff */
[----:B--2---:R-:W-:Y:S05]  /*6050*/  @!P1 BRA `(.L_x_102) ;  /* 0x0000002400549947 */ /* 0x004fea0003800000 */
.L_x_101:
[----:B------:R-:W-:Y:S05]  /*6060*/  BSYNC B0 ;  /* 0x0000000000007941 */ /* 0x000fea0003800000 */
.L_x_100:
[----:B------:R-:W-:Y:S01]  /*6070*/  ISETP.NE.AND P1, PT, R103, RZ, PT ;  /* 0x000000ff6700720c */ /* 0x000fe20003f25270 */
[----:B--2---:R-:W-:Y:S02]  /*6080*/  VIADD R5, R2, 0x90 ;  /* 0x0000009002057836 */ /* 0x004fe40000000000 */
[----:B------:R-:W-:Y:S03]  /*6090*/  VIADD R90, R90, 0x1 ;  /* 0x000000015a5a7836 */ /* 0x000fe60000000000 */
[----:B-1----:R-:W-:Y:S07]  /*60a0*/  PRMT R0, R0, 0x654, R5 ;  /* 0x0000065400007816 */ /* 0x002fee0000000005 */
[----:B------:R1:W2:Y:S04]  /*60b0*/  @P1 LDS.128 R72, [R6+UR44+0x200] ;  /* 0x0002002c06481984 */ /* 0x0002a80008000c00 */
[----:B------:R1:W1:Y:S01]  /*60c0*/  @P1 LDS.128 R76, [R4+0x210] ;  /* 0x00021000044c1984 */ /* 0x0002620000000c00 */
[C---:B------:R-:W-:Y:S01]  /*60d0*/  ISETP.NE.AND P1, PT, R90.reuse, 0x2, PT ;  /* 0x000000025a00780c */ /* 0x040fe20003f25270 */
[----:B------:R-:W-:Y:S01]  /*60e0*/  @!PT LDS RZ, [RZ] ;  /* 0x00000000fffff984 */ /* 0x000fe20000000800 */
[----:B------:R-:W-:Y:S01]  /*60f0*/  @!PT LDS RZ, [RZ] ;  /* 0x00000000fffff984 */ /* 0x000fe20000000800 */
[----:B------:R-:W-:Y:S01]  /*6100*/  @!PT LDS RZ, [RZ] ;  /* 0x00000000fffff984 */ /* 0x000fe20000000800 */
[----:B------:R-:W-:Y:S01]  /*6110*/  @!PT LDS RZ, [RZ] ;  /* 0x00000000fffff984 */ /* 0x000fe20000000800 */
[----:B------:R5:W-:Y:S06]  /*6120*/  MEMBAR.ALL.CTA ;  /* 0x0000000000007992 */ /* 0x000bec0000008000 */
[----:B-----5:R-:W5:Y:S01]  /*6130*/  FENCE.VIEW.ASYNC.S ;  /* 0x00000000000073c6 */ /* 0x020f620000000000 */
[----:B------:R-:W-:Y:S01]  /*6140*/  SEL R90, R90, RZ, P1 ;  /* 0x000000ff5a5a7207 */ /* 0x000fe20000800000 */
[----:B-----5:R5:W-:Y:S02]  /*6150*/  SYNCS.ARRIVE.TRANS64.RED.A1T0 RZ, [R0+URZ], RZ ;  /* 0x000000ff00ff79a7 */ /* 0x020be400081004ff */
[----:B-----5:R-:W-:Y:S04]  /*6160*/  SEL R0, RZ, 0x1, P1 ;  /* 0x00000001ff007807 */ /* 0x020fe80000800000 */
[----:B--2---:R-:W-:Y:S02]  /*6170*/  LOP3.LUT R89, R89, R0, RZ, 0x3c, !PT ;  /* 0x0000000059597212 */ /* 0x004fe400078e3cff */
.L_x_99:
[----:B------:R-:W-:Y:S05]  /*6180*/  BSYNC B1 ;  /* 0x0000000000017941 */ /* 0x000fea0003800000 */
.L_x_98:
[----:B------:R-:W-:Y:S04]  /*6190*/  SHF.R.U32.HI R0, RZ, 0x15, R39 ;  /* 0x00000015ff007819 */ /* 0x000fe80000011627 */
[----:B------:R-:W-:Y:S01]  /*61a0*/  LOP3.LUT P1, RZ, R0, 0x3, R85, 0x48, !PT ;  /* 0x0000000300ff7812 */ /* 0x000fe20007824855 */
[----:B------:R-:W-:Y:S01]  /*61b0*/  @!UPT UIADD3 URZ, UPT, UPT, URZ, URZ, URZ ;  /* 0x000000fffffff290 */ /* 0x000fe2000fffe0ff */
[----:B----4-:R-:W-:Y:S11]  /*61c0*/  @P0 BRA `(.L_x_103) ;  /* 0x0000000000080947 */ /* 0x010ff60003800000 */
[----:B------:R-:W2:Y:S02]  /*61d0*/  SYNCS.PHASECHK.TRANS64.TRYWAIT P0, [R100+URZ+0xd0], R3 ;  /* 0x0000d003640075a7 */ /* 0x000ea400080011ff */
[----:B--2---:R-:W-:Y:S05]  /*61e0*/  @!P0 BRA `(.L_x_104) ;  /* 0x0000002400048947 */ /* 0x004fea0003800000 */
.L_x_103:
[----:B------:R-:W-:Y:S05]  /*61f0*/  @!P1 BRA `(.L_x_105) ;  /* 0x0000000000409947 */ /* 0x000fea0003800000 */
[----:B------:R-:W4:Y:S01]  /*6200*/  LDCU.64 UR8, c[0x4][0x70] ;  /* 0x01000e00ff0877ac */ /* 0x000f220008000a00 */
[----:B--2---:R-:W-:Y:S01]  /*6210*/  MOV R3, 0x0 ;  /* 0x0000000000037802 */ /* 0x004fe20000000f00 */
[----:B------:R-:W-:Y:S02]  /*6220*/  HFMA2 R12, -RZ, RZ, 0, 5.9604644775390625e-08 ;  /* 0x00000001ff0c7431 */ /* 0x000fe400000001ff */
[----:B------:R-:W-:Y:S02]  /*6230*/  IMAD.MOV.U32 R8, RZ, RZ, 0x192 ;  /* 0x00000192ff087424 */ /* 0x000fe400078e00ff */
[----:B------:R-:W-:Y:S01]  /*6240*/  IMAD.MOV.U32 R13, RZ, RZ, RZ ;  /* 0x000000ffff0d7224 */ /* 0x000fe200078e00ff */
[----:B------:R-:W2:Y:S01]  /*6250*/  LDCU.64 UR6, c[0x4][0x78] ;  /* 0x01000f00ff0677ac */ /* 0x000ea20008000a00 */
[----:B------:R-:W3:Y:S01]  /*6260*/  LDC.64 R2, c[0x4][R3] ;  /* 0x0100000003027b82 */ /* 0x000ee20000000a00 */
[----:B------:R-:W5:Y:S01]  /*6270*/  LDCU.64 UR4, c[0x4][0x10] ;  /* 0x01000200ff0477ac */ /* 0x000f620008000a00 */
[----:B----4-:R-:W-:Y:S01]  /*6280*/  MOV R5, UR9 ;  /* 0x0000000900057c02 */ /* 0x010fe20008000f00 */
[----:B-1----:R-:W-:Y:S01]  /*6290*/  IMAD.U32 R4, RZ, RZ, UR8 ;  /* 0x00000008ff047e24 */ /* 0x002fe2000f8e00ff */
[----:B--2---:R-:W-:Y:S01]  /*62a0*/  MOV R7, UR7 ;  /* 0x0000000700077c02 */ /* 0x004fe20008000f00 */
[----:B------:R-:W-:Y:S01]  /*62b0*/  IMAD.U32 R6, RZ, RZ, UR6 ;  /* 0x00000006ff067e24 */ /* 0x000fe2000f8e00ff */
[----:B-----5:R-:W-:Y:S01]  /*62c0*/  MOV R11, UR5 ;  /* 0x00000005000b7c02 */ /* 0x020fe20008000f00 */
[----:B------:R-:W-:Y:S02]  /*62d0*/  IMAD.U32 R10, RZ, RZ, UR4 ;  /* 0x00000004ff0a7e24 */ /* 0x000fe4000f8e00ff */
[----:B------:R-:W-:Y:S07]  /*62e0*/  LEPC R20, `(.L_x_105) ;  /* 0x000000001014794e */ /* 0x000fee0000000000 */
[----:B---3--:R-:W-:Y:S05]  /*62f0*/  CALL.ABS.NOINC R2 ;  /* 0x0000000002007343 */ /* 0x008fea0003c00000 */
.L_x_105:
[-C--:B------:R-:W-:Y:S01]  /*6300*/  F2FP.F16.E5M2.UNPACK_B R42, R72.reuse ;  /* 0x00000048ff2a723e */ /* 0x080fe200020004ff */
[----:B------:R-:W-:Y:S05]  /*6310*/  WARPSYNC.ALL ;  /* 0x0000000000007948 */ /* 0x000fea0003800000 */
[----:B------:R-:W-:Y:S01]  /*6320*/  R2UR UR4, R39 ;  /* 0x00000000270472ca */ /* 0x000fe200000e0000 */
[--C-:B------:R-:W-:Y:S01]  /*6330*/  HADD2.F32 R40, -RZ, R42.reuse.H0_H0 ;  /* 0x2000002aff287230 */ /* 0x100fe20000004100 */
[----:B------:R-:W-:Y:S01]  /*6340*/  F2FP.F16.E5M2.UNPACK_B R43, R72.H1 ;  /* 0x00000048ff2b723e */ /* 0x000fe200030004ff */
[----:B------:R-:W-:Y:S01]  /*6350*/  HADD2.F32 R42, -RZ, R42.H1_H1 ;  /* 0x3000002aff2a7230 */ /* 0x000fe20000004100 */
[-C--:B------:R-:W-:Y:S01]  /*6360*/  F2FP.F16.E5M2.UNPACK_B R45, R73.reuse ;  /* 0x00000049ff2d723e */ /* 0x080fe200020004ff */
[----:B------:R-:W-:Y:S01]  /*6370*/  BSSY.RECONVERGENT B0, `(.L_x_106) ;  /* 0x0000099000007945 */ /* 0x000fe20003800200 */
[----:B------:R-:W-:Y:S01]  /*6380*/  F2FP.F16.E5M2.UNPACK_B R47, R73.H1 ;  /* 0x00000049ff2f723e */ /* 0x000fe200030004ff */
[--C-:B------:R-:W-:Y:S01]  /*6390*/  HADD2.F32 R44, -RZ, R43.reuse.H0_H0 ;  /* 0x2000002bff2c7230 */ /* 0x100fe20000004100 */
[-C--:B------:R-:W-:Y:S01]  /*63a0*/  F2FP.F16.E5M2.UNPACK_B R49, R74.reuse ;  /* 0x0000004aff31723e */ /* 0x080fe200020004ff */
[----:B------:R-:W-:Y:S01]  /*63b0*/  HADD2.F32 R46, -RZ, R43.H1_H1 ;  /* 0x3000002bff2e7230 */ /* 0x000fe20000004100 */
[----:B------:R-:W-:Y:S01]  /*63c0*/  F2FP.F16.E5M2.UNPACK_B R51, R74.H1 ;  /* 0x0000004aff33723e */ /* 0x000fe200030004ff */
[--C-:B------:R-:W-:Y:S01]  /*63d0*/  HADD2.F32 R43, -RZ, R45.reuse.H0_H0 ;  /* 0x2000002dff2b7230 */ /* 0x100fe20000004100 */
[-C--:B------:R-:W-:Y:S01]  /*63e0*/  F2FP.F16.E5M2.UNPACK_B R53, R75.reuse ;  /* 0x0000004bff35723e */ /* 0x080fe200020004ff */
[----:B-1----:R-:W-:Y:S01]  /*63f0*/  LDTM.16dp32bit_t0_t15.x32 R4, tmem[UR4] ;  /* 0x00000004000479ee */ /* 0x002fe20008a80000 */
[----:B------:R-:W3:Y:S01]  /*6400*/  LDTM.16dp32bit_t16_t31.x32 R4, tmem[UR4+0x20] ;  /* 0x00002004000479ee */ /* 0x000ee20008aa0000 */
[----:B------:R-:W-:Y:S01]  /*6410*/  ISETP.NE.AND P6, PT, R96, RZ, PT ;  /* 0x000000ff6000720c */ /* 0x000fe20003fc5270 */
[----:B------:R-:W-:Y:S01]  /*6420*/  HADD2.F32 R48, -RZ, R45.H1_H1 ;  /* 0x3000002dff307230 */ /* 0x000fe20000004100 */
[----:B------:R-:W-:Y:S01]  /*6430*/  IADD3 R109, PT, PT, R71, UR44, RZ ;  /* 0x0000002c476d7c10 */ /* 0x000fe2000fffe0ff */
[----:B------:R-:W-:Y:S01]  /*6440*/  HADD2.F32 R52, -RZ, R49.H1_H1 ;  /* 0x30000031ff347230 */ /* 0x000fe20000004100 */
[----:B------:R-:W-:Y:S01]  /*6450*/  SHF.L.U32 R108, R88, 0x4, RZ ;  /* 0x00000004586c7819 */ /* 0x000fe200000006ff */
[----:B------:R-:W-:Y:S01]  /*6460*/  HADD2.F32 R56, -RZ, R53.H1_H1 ;  /* 0x30000035ff387230 */ /* 0x000fe20000004100 */
[----:B------:R-:W-:Y:S01]  /*6470*/  F2FP.F16.E5M2.UNPACK_B R55, R75.H1 ;  /* 0x0000004bff37723e */ /* 0x000fe200030004ff */
[--C-:B------:R-:W-:Y:S01]  /*6480*/  HADD2.F32 R45, -RZ, R47.reuse.H0_H0 ;  /* 0x2000002fff2d7230 */ /* 0x100fe20000004100 */
[----:B------:R-:W-:Y:S01]  /*6490*/  IADD3 R101, PT, PT, R109, R108, RZ ;  /* 0x0000006c6d657210 */ /* 0x000fe20007ffe0ff */
[----:B------:R-:W-:Y:S01]  /*64a0*/  HADD2.F32 R50, -RZ, R47.H1_H1 ;  /* 0x3000002fff327230 */ /* 0x000fe20000004100 */
[-C--:B------:R-:W-:Y:S01]  /*64b0*/  F2FP.F16.E5M2.UNPACK_B R57, R76.reuse ;  /* 0x0000004cff39723e */ /* 0x080fe200020004ff */
[----:B------:R-:W-:Y:S01]  /*64c0*/  HADD2.F32 R47, -RZ, R49.H0_H0 ;  /* 0x20000031ff2f7230 */ /* 0x000fe20000004100 */
[----:B------:R-:W-:Y:S01]  /*64d0*/  F2FP.F16.E5M2.UNPACK_B R59, R76.H1 ;  /* 0x0000004cff3b723e */ /* 0x000fe200030004ff */
[----:B------:R-:W-:Y:S01]  /*64e0*/  HADD2.F32 R49, -RZ, R51.H0_H0 ;  /* 0x20000033ff317230 */ /* 0x000fe20000004100 */
[-C--:B------:R-:W-:Y:S01]  /*64f0*/  F2FP.F16.E5M2.UNPACK_B R61, R77.reuse ;  /* 0x0000004dff3d723e */ /* 0x080fe200020004ff */
[----:B------:R-:W-:Y:S01]  /*6500*/  HADD2.F32 R60, -RZ, R57.H1_H1 ;  /* 0x30000039ff3c7230 */ /* 0x000fe20000004100 */
[----:B------:R-:W-:Y:S01]  /*6510*/  F2FP.F16.E5M2.UNPACK_B R63, R77.H1 ;  /* 0x0000004dff3f723e */ /* 0x000fe200030004ff */
[----:B------:R-:W-:Y:S01]  /*6520*/  HADD2.F32 R54, -RZ, R51.H1_H1 ;  /* 0x30000033ff367230 */ /* 0x000fe20000004100 */
[-C--:B------:R-:W-:Y:S01]  /*6530*/  F2FP.F16.E5M2.UNPACK_B R65, R78.reuse ;  /* 0x0000004eff41723e */ /* 0x080fe200020004ff */
[----:B------:R-:W-:Y:S01]  /*6540*/  HADD2.F32 R51, -RZ, R53.H0_H0 ;  /* 0x20000035ff337230 */ /* 0x000fe20000004100 */
[----:B------:R-:W-:Y:S01]  /*6550*/  F2FP.F16.E5M2.UNPACK_B R67, R78.H1 ;  /* 0x0000004eff43723e */ /* 0x000fe200030004ff */
[----:B------:R-:W-:Y:S01]  /*6560*/  HADD2.F32 R64, -RZ, R61.H1_H1 ;  /* 0x3000003dff407230 */ /* 0x000fe20000004100 */
[----:B------:R-:W-:Y:S01]  /*6570*/  ISETP.NE.AND P0, PT, R95, RZ, PT ;  /* 0x000000ff5f00720c */ /* 0x000fe20003f05270 */
[C---:B---3--:R-:W-:Y:S01]  /*6580*/  FMUL R0, R38.reuse, R4 ;  /* 0x0000000426007220 */ /* 0x048fe20000400000 */
[C---:B------:R-:W-:Y:S01]  /*6590*/  FMUL R2, R38.reuse, R5 ;  /* 0x0000000526027220 */ /* 0x040fe20000400000 */
[C---:B------:R-:W-:Y:S01]  /*65a0*/  FMUL R4, R38.reuse, R8 ;  /* 0x0000000826047220 */ /* 0x040fe20000400000 */
[C---:B------:R-:W-:Y:S01]  /*65b0*/  FMUL R5, R38.reuse, R9 ;  /* 0x0000000926057220 */ /* 0x040fe20000400000 */
[C---:B------:R-:W-:Y:S01]  /*65c0*/  FFMA R0, R41.reuse, R40, R0 ;  /* 0x0000002829007223 */ /* 0x040fe20000000000 */
[C---:B------:R-:W-:Y:S01]  /*65d0*/  FFMA R2, R41.reuse, R42, R2 ;  /* 0x0000002a29027223 */ /* 0x040fe20000000002 */
[C---:B------:R-:W-:Y:S01]  /*65e0*/  FMUL R8, R38.reuse, R12 ;  /* 0x0000000c26087220 */ /* 0x040fe20000400000 */
[C---:B------:R-:W-:Y:S01]  /*65f0*/  FMUL R9, R38.reuse, R13 ;  /* 0x0000000d26097220 */ /* 0x040fe20000400000 */
[C---:B------:R-:W-:Y:S01]  /*6600*/  FMUL R12, R38.reuse, R16 ;  /* 0x00000010260c7220 */ /* 0x040fe20000400000 */
[C---:B------:R-:W-:Y:S01]  /*6610*/  FMUL R13, R38.reuse, R17 ;  /* 0x00000011260d7220 */ /* 0x040fe20000400000 */
[C---:B------:R-:W-:Y:S01]  /*6620*/  FMUL R16, R38.reuse, R20 ;  /* 0x0000001426107220 */ /* 0x040fe20000400000 */
[C---:B------:R-:W-:Y:S01]  /*6630*/  FMUL R17, R38.reuse, R21 ;  /* 0x0000001526117220 */ /* 0x040fe20000400000 */
[C---:B------:R-:W-:Y:S01]  /*6640*/  FMUL R20, R38.reuse, R24 ;  /* 0x0000001826147220 */ /* 0x040fe20000400000 */
[C---:B------:R-:W-:Y:S01]  /*6650*/  FMUL R21, R38.reuse, R25 ;  /* 0x0000001926157220 */ /* 0x040fe20000400000 */
[----:B------:R-:W-:Y:S02]  /*6660*/  HADD2.F32 R68, -RZ, R65.H1_H1 ;  /* 0x30000041ff447230 */ /* 0x000fe40000004100 */
[C---:B------:R-:W-:Y:S01]  /*6670*/  FMUL R24, R38.reuse, R28 ;  /* 0x0000001c26187220 */ /* 0x040fe20000400000 */
[C---:B------:R-:W-:Y:S01]  /*6680*/  FMUL R25, R38.reuse, R29 ;  /* 0x0000001d26197220 */ /* 0x040fe20000400000 */
[C---:B------:R-:W-:Y:S01]  /*6690*/  FMUL R28, R38.reuse, R32 ;  /* 0x00000020261c7220 */ /* 0x040fe20000400000 */
[C---:B------:R-:W-:Y:S01]  /*66a0*/  FMUL R29, R38.reuse, R33 ;  /* 0x00000021261d7220 */ /* 0x040fe20000400000 */
[C---:B--2---:R-:W-:Y:S01]  /*66b0*/  FMUL R3, R38.reuse, R6 ;  /* 0x0000000626037220 */ /* 0x044fe20000400000 */
[C---:B------:R-:W-:Y:S01]  /*66c0*/  FMUL R7, R38.reuse, R7 ;  /* 0x0000000726077220 */ /* 0x040fe20000400000 */
[C---:B------:R-:W-:Y:S01]  /*66d0*/  FMUL R6, R38.reuse, R10 ;  /* 0x0000000a26067220 */ /* 0x040fe20000400000 */
[C---:B------:R-:W-:Y:S01]  /*66e0*/  FMUL R11, R38.reuse, R11 ;  /* 0x0000000b260b7220 */ /* 0x040fe20000400000 */
[C---:B------:R-:W-:Y:S01]  /*66f0*/  FFMA R3, R41.reuse, R44, R3 ;  /* 0x0000002c29037223 */ /* 0x040fe20000000003 */
[C---:B------:R-:W-:Y:S01]  /*6700*/  FFMA R7, R41.reuse, R46, R7 ;  /* 0x0000002e29077223 */ /* 0x040fe20000000007 */
[C---:B------:R-:W-:Y:S01]  /*6710*/  FFMA R4, R41.reuse, R43, R4 ;  /* 0x0000002b29047223 */ /* 0x040fe20000000004 */
[----:B------:R-:W-:Y:S01]  /*6720*/  F2FP.F16.E5M2.UNPACK_B R40, R79 ;  /* 0x0000004fff28723e */ /* 0x000fe200020004ff */
[C---:B------:R-:W-:Y:S01]  /*6730*/  FFMA R5, R41.reuse, R48, R5 ;  /* 0x0000003029057223 */ /* 0x040fe20000000005 */
[C---:B------:R-:W-:Y:S01]  /*6740*/  FFMA R6, R41.reuse, R45, R6 ;  /* 0x0000002d29067223 */ /* 0x040fe20000000006 */
[----:B------:R-:W-:Y:S01]  /*6750*/  F2FP.F16.E5M2.UNPACK_B R42, R79.H1 ;  /* 0x0000004fff2a723e */ /* 0x000fe200030004ff */
[C---:B------:R-:W-:Y:S01]  /*6760*/  FFMA R11, R41.reuse, R50, R11 ;  /* 0x00000032290b7223 */ /* 0x040fe2000000000b */
[----:B------:R-:W-:Y:S01]  /*6770*/  FFMA R8, R41, R47, R8 ;  /* 0x0000002f29087223 */ /* 0x000fe20000000008 */
[----:B------:R-:W-:Y:S01]  /*6780*/  F2FP.SATFINITE.E5M2.F32.PACK_AB_MERGE_C R97, R7, R3, RZ ;  /* 0x000000030761723e */ /* 0x000fe200048060ff */
[C---:B------:R-:W-:Y:S01]  /*6790*/  FFMA R9, R41.reuse, R52, R9 ;  /* 0x0000003429097223 */ /* 0x040fe20000000009 */
[----:B------:R-:W-:Y:S01]  /*67a0*/  FMUL R10, R38, R14 ;  /* 0x0000000e260a7220 */ /* 0x000fe20000400000 */
[----:B------:R-:W-:Y:S01]  /*67b0*/  LEA R109, R90, UR44, 0x3 ;  /* 0x0000002c5a6d7c11 */ /* 0x000fe2000f8e18ff */
[----:B------:R-:W-:Y:S01]  /*67c0*/  FMUL R15, R38, R15 ;  /* 0x0000000f260f7220 */ /* 0x000fe20000400000 */
[--C-:B------:R-:W-:Y:S01]  /*67d0*/  HADD2.F32 R53, -RZ, R55.reuse.H0_H0 ;  /* 0x20000037ff357230 */ /* 0x100fe20000004100 */
[----:B------:R-:W-:Y:S01]  /*67e0*/  F2FP.SATFINITE.E5M2.F32.PACK_AB_MERGE_C R96, R2, R0, R97 ;  /* 0x000000000260723e */ /* 0x000fe20004806061 */
[----:B------:R-:W-:Y:S01]  /*67f0*/  FFMA R10, R41, R49, R10 ;  /* 0x00000031290a7223 */ /* 0x000fe2000000000a */
[----:B------:R-:W-:Y:S01]  /*6800*/  F2FP.SATFINITE.E5M2.F32.PACK_AB_MERGE_C R97, R11, R6, RZ ;  /* 0x000000060b61723e */ /* 0x000fe200048060ff */
[C---:B------:R-:W-:Y:S01]  /*6810*/  FFMA R15, R41.reuse, R54, R15 ;  /* 0x00000036290f7223 */ /* 0x040fe2000000000f */
[C---:B------:R-:W-:Y:S01]  /*6820*/  FFMA R12, R41.reuse, R51, R12 ;  /* 0x00000033290c7223 */ /* 0x040fe2000000000c */
[----:B------:R-:W-:Y:S01]  /*6830*/  FFMA R13, R41, R56, R13 ;  /* 0x00000038290d7223 */ /* 0x000fe2000000000d */
[----:B------:R-:W-:Y:S01]  /*6840*/  F2FP.SATFINITE.E5M2.F32.PACK_AB_MERGE_C R97, R5, R4, R97 ;  /* 0x000000040561723e */ /* 0x000fe20004806061 */
[----:B------:R-:W-:Y:S01]  /*6850*/  HADD2.F32 R58, -RZ, R55.H1_H1 ;  /* 0x30000037ff3a7230 */ /* 0x000fe20000004100 */
[----:B------:R-:W-:Y:S01]  /*6860*/  F2FP.SATFINITE.E5M2.F32.PACK_AB_MERGE_C R98, R15, R10, RZ ;  /* 0x0000000a0f62723e */ /* 0x000fe200048060ff */
[----:B------:R-:W-:Y:S02]  /*6870*/  HADD2.F32 R55, -RZ, R57.H0_H0 ;  /* 0x20000039ff377230 */ /* 0x000fe40000004100 */
[C---:B------:R-:W-:Y:S01]  /*6880*/  FMUL R14, R38.reuse, R18 ;  /* 0x00000012260e7220 */ /* 0x040fe20000400000 */
[C---:B------:R-:W-:Y:S01]  /*6890*/  FMUL R19, R38.reuse, R19 ;  /* 0x0000001326137220 */ /* 0x040fe20000400000 */
[--C-:B------:R-:W-:Y:S02]  /*68a0*/  HADD2.F32 R57, -RZ, R59.reuse.H0_H0 ;  /* 0x2000003bff397230 */ /* 0x100fe40000004100 */
[C---:B------:R-:W-:Y:S01]  /*68b0*/  FMUL R18, R38.reuse, R22 ;  /* 0x0000001626127220 */ /* 0x040fe20000400000 */
[C---:B------:R-:W-:Y:S01]  /*68c0*/  FFMA R14, R41.reuse, R53, R14 ;  /* 0x00000035290e7223 */ /* 0x040fe2000000000e */
[----:B------:R-:W-:Y:S02]  /*68d0*/  HADD2.F32 R62, -RZ, R59.H1_H1 ;  /* 0x3000003bff3e7230 */ /* 0x000fe40000004100 */
[C---:B------:R-:W-:Y:S01]  /*68e0*/  FFMA R19, R41.reuse, R58, R19 ;  /* 0x0000003a29137223 */ /* 0x040fe20000000013 */
[----:B------:R-:W-:Y:S02]  /*68f0*/  HADD2.F32 R59, -RZ, R61.H0_H0 ;  /* 0x2000003dff3b7230 */ /* 0x000fe40000004100 */
[C---:B------:R-:W-:Y:S01]  /*6900*/  FMUL R23, R38.reuse, R23 ;  /* 0x0000001726177220 */ /* 0x040fe20000400000 */
[C---:B------:R-:W-:Y:S01]  /*6910*/  FFMA R16, R41.reuse, R55, R16 ;  /* 0x0000003729107223 */ /* 0x040fe20000000010 */
[C---:B------:R-:W-:Y:S01]  /*6920*/  FFMA R17, R41.reuse, R60, R17 ;  /* 0x0000003c29117223 */ /* 0x040fe20000000011 */
[--C-:B------:R-:W-:Y:S02]  /*6930*/  HADD2.F32 R61, -RZ, R63.reuse.H0_H0 ;  /* 0x2000003fff3d7230 */ /* 0x100fe40000004100 */
[C---:B------:R-:W-:Y:S01]  /*6940*/  FFMA R18, R41.reuse, R57, R18 ;  /* 0x0000003929127223 */ /* 0x040fe20000000012 */
[----:B------:R-:W-:Y:S02]  /*6950*/  HADD2.F32 R66, -RZ, R63.H1_H1 ;  /* 0x3000003fff427230 */ /* 0x000fe40000004100 */
[C---:B------:R-:W-:Y:S01]  /*6960*/  FMUL R22, R38.reuse, R26 ;  /* 0x0000001a26167220 */ /* 0x040fe20000400000 */
[----:B------:R-:W-:Y:S02]  /*6970*/  HADD2.F32 R63, -RZ, R65.H0_H0 ;  /* 0x20000041ff3f7230 */ /* 0x000fe40000004100 */
[C---:B------:R-:W-:Y:S01]  /*6980*/  FFMA R23, R41.reuse, R62, R23 ;  /* 0x0000003e29177223 */ /* 0x040fe20000000017 */
[C---:B------:R-:W-:Y:S01]  /*6990*/  FMUL R27, R38.reuse, R27 ;  /* 0x0000001b261b7220 */ /* 0x040fe20000400000 */
[C---:B------:R-:W-:Y:S01]  /*69a0*/  FFMA R20, R41.reuse, R59, R20 ;  /* 0x0000003b29147223 */ /* 0x040fe20000000014 */
[C---:B------:R-:W-:Y:S01]  /*69b0*/  FFMA R21, R41.reuse, R64, R21 ;  /* 0x0000004029157223 */ /* 0x040fe20000000015 */
[--C-:B------:R-:W-:Y:S02]  /*69c0*/  HADD2.F32 R65, -RZ, R67.reuse.H0_H0 ;  /* 0x20000043ff417230 */ /* 0x100fe40000004100 */
[C---:B------:R-:W-:Y:S01]  /*69d0*/  FFMA R22, R41.reuse, R61, R22 ;  /* 0x0000003d29167223 */ /* 0x040fe20000000016 */
[----:B------:R-:W-:Y:S02]  /*69e0*/  HADD2.F32 R70, -RZ, R67.H1_H1 ;  /* 0x30000043ff467230 */ /* 0x000fe40000004100 */
[C---:B------:R-:W-:Y:S01]  /*69f0*/  FMUL R26, R38.reuse, R30 ;  /* 0x0000001e261a7220 */ /* 0x040fe20000400000 */
[--C-:B------:R-:W-:Y:S02]  /*6a00*/  HADD2.F32 R67, -RZ, R40.reuse.H0_H0 ;  /* 0x20000028ff437230 */ /* 0x100fe40000004100 */
[C---:B------:R-:W-:Y:S01]  /*6a10*/  FFMA R27, R41.reuse, R66, R27 ;  /* 0x00000042291b7223 */ /* 0x040fe2000000001b */
[C---:B------:R-:W-:Y:S01]  /*6a20*/  FMUL R31, R38.reuse, R31 ;  /* 0x0000001f261f7220 */ /* 0x040fe20000400000 */
[C---:B------:R-:W-:Y:S01]  /*6a30*/  FFMA R24, R41.reuse, R63, R24 ;  /* 0x0000003f29187223 */ /* 0x040fe20000000018 */
[----:B------:R-:W-:Y:S02]  /*6a40*/  HADD2.F32 R40, -RZ, R40.H1_H1 ;  /* 0x30000028ff287230 */ /* 0x000fe40000004100 */
[C---:B------:R-:W-:Y:S01]  /*6a50*/  FFMA R25, R41.reuse, R68, R25 ;  /* 0x0000004429197223 */ /* 0x040fe20000000019 */
[--C-:B------:R-:W-:Y:S02]  /*6a60*/  HADD2.F32 R69, -RZ, R42.reuse.H0_H0 ;  /* 0x2000002aff457230 */ /* 0x100fe40000004100 */
[C---:B------:R-:W-:Y:S01]  /*6a70*/  FFMA R26, R41.reuse, R65, R26 ;  /* 0x00000041291a7223 */ /* 0x040fe2000000001a */
[----:B------:R-:W-:Y:S02]  /*6a80*/  HADD2.F32 R42, -RZ, R42.H1_H1 ;  /* 0x3000002aff2a7230 */ /* 0x000fe40000004100 */
[C---:B------:R-:W-:Y:S01]  /*6a90*/  FMUL R30, R38.reuse, R34 ;  /* 0x00000022261e7220 */ /* 0x040fe20000400000 */
[----:B------:R-:W-:Y:S01]  /*6aa0*/  FFMA R31, R41, R70, R31 ;  /* 0x00000046291f7223 */ /* 0x000fe2000000001f */
[----:B------:R-:W-:Y:S01]  /*6ab0*/  FMUL R35, R38, R35 ;  /* 0x0000002326237220 */ /* 0x000fe20000400000 */
[----:B------:R-:W-:Y:S01]  /*6ac0*/  F2FP.SATFINITE.E5M2.F32.PACK_AB_MERGE_C R99, R19, R14, RZ ;  /* 0x0000000e1363723e */ /* 0x000fe200048060ff */
[C---:B------:R-:W-:Y:S01]  /*6ad0*/  FFMA R28, R41.reuse, R67, R28 ;  /* 0x00000043291c7223 */ /* 0x040fe2000000001c */
[C---:B------:R-:W-:Y:S01]  /*6ae0*/  FFMA R29, R41.reuse, R40, R29 ;  /* 0x00000028291d7223 */ /* 0x040fe2000000001d */
[C---:B------:R-:W-:Y:S01]  /*6af0*/  FFMA R30, R41.reuse, R69, R30 ;  /* 0x00000045291e7223 */ /* 0x040fe2000000001e */
[----:B------:R-:W-:Y:S01]  /*6b00*/  FFMA R35, R41, R42, R35 ;  /* 0x0000002a29237223 */ /* 0x000fe20000000023 */
[----:B------:R-:W-:Y:S02]  /*6b10*/  F2FP.SATFINITE.E5M2.F32.PACK_AB_MERGE_C R98, R9, R8, R98 ;  /* 0x000000080962723e */ /* 0x000fe40004806062 */
[----:B------:R-:W-:Y:S02]  /*6b20*/  F2FP.SATFINITE.E5M2.F32.PACK_AB_MERGE_C R99, R13, R12, R99 ;  /* 0x0000000c0d63723e */ /* 0x000fe40004806063 */
[----:B------:R-:W-:Y:S02]  /*6b30*/  F2FP.SATFINITE.E5M2.F32.PACK_AB_MERGE_C R104, R23, R18, RZ ;  /* 0x000000121768723e */ /* 0x000fe400048060ff */
[----:B------:R-:W-:Y:S01]  /*6b40*/  F2FP.SATFINITE.E5M2.F32.PACK_AB_MERGE_C R105, R27, R22, RZ ;  /* 0x000000161b69723e */ /* 0x000fe200048060ff */
[----:B------:R1:W-:Y:S01]  /*6b50*/  STS.128 [R71+UR44+0x2200], R96 ;  /* 0x0022006047007988 */ /* 0x0003e20008000c2c */
[----:B------:R-:W-:Y:S02]  /*6b60*/  F2FP.SATFINITE.E5M2.F32.PACK_AB_MERGE_C R110, R31, R26, RZ ;  /* 0x0000001a1f6e723e */ /* 0x000fe400048060ff */
[----:B------:R-:W-:Y:S02]  /*6b70*/  F2FP.SATFINITE.E5M2.F32.PACK_AB_MERGE_C R111, R35, R30, RZ ;  /* 0x0000001e236f723e */ /* 0x000fe400048060ff */
[----:B------:R-:W-:Y:S02]  /*6b80*/  F2FP.SATFINITE.E5M2.F32.PACK_AB_MERGE_C R104, R17, R16, R104 ;  /* 0x000000101168723e */ /* 0x000fe40004806068 */
[----:B------:R-:W-:Y:S02]  /*6b90*/  F2FP.SATFINITE.E5M2.F32.PACK_AB_MERGE_C R105, R21, R20, R105 ;  /* 0x000000141569723e */ /* 0x000fe40004806069 */
[----:B------:R-:W-:Y:S02]  /*6ba0*/  F2FP.SATFINITE.E5M2.F32.PACK_AB_MERGE_C R106, R25, R24, R110 ;  /* 0x00000018196a723e */ /* 0x000fe4000480606e */
[----:B------:R-:W-:Y:S02]  /*6bb0*/  F2FP.SATFINITE.E5M2.F32.PACK_AB_MERGE_C R107, R29, R28, R111 ;  /* 0x0000001c1d6b723e */ /* 0x000fe4000480606f */
[----:B------:R-:W-:Y:S03]  /*6bc0*/  @P6 SHF.L.U32 R110, R89, 0x1f, RZ ;  /* 0x0000001f596e6819 */ /* 0x000fe600000006ff */
[----:B------:R1:W-:Y:S01]  /*6bd0*/  STS.128 [R101+0x2210], R104 ;  /* 0x0022106865007388 */ /* 0x0003e20000000c00 */
[----:B------:R-:W-:Y:S01]  /*6be0*/  @!PT LDS RZ, [RZ] ;  /* 0x00000000fffff984 */ /* 0x000fe20000000800 */
[----:B------:R-:W-:Y:S01]  /*6bf0*/  @!PT LDS RZ, [RZ] ;  /* 0x00000000fffff984 */ /* 0x000fe20000000800 */
[----:B------:R-:W-:Y:S01]  /*6c00*/  @!PT LDS RZ, [RZ] ;  /* 0x00000000fffff984 */ /* 0x000fe20000000800 */
[----:B------:R-:W-:Y:S01]  /*6c10*/  @!PT LDS RZ, [RZ] ;  /* 0x00000000fffff984 */ /* 0x000fe20000000800 */
[----:B------:R2:W-:Y:S07]  /*6c20*/  MEMBAR.ALL.CTA ;  /* 0x0000000000007992 */ /* 0x0005ee0000008000 */
[----:B--2---:R-:W2:Y:S02]  /*6c30*/  FENCE.VIEW.ASYNC.S ;  /* 0x00000000000073c6 */ /* 0x004ea40000000000 */
[----:B--2---:R-:W-:Y:S06]  /*6c40*/  BAR.SYNC.DEFER_BLOCKING 0x1, 0x80 ;  /* 0x0042000000007b1d */ /* 0x004fec0000010000 */
[----:B------:R-:W-:Y:S05]  /*6c50*/  @P0 BRA `(.L_x_107) ;  /* 0x0000000000280947 */ /* 0x000fea0003800000 */
[----:B------:R-:W2:Y:S01]  /*6c60*/  LDCU.64 UR6, c[0x0][0x348] ;  /* 0x00006900ff0677ac */ /* 0x000ea20008000a00 */
[----:B------:R-:W-:Y:S01]  /*6c70*/  UIADD3 UR4, UPT, UPT, UR44, 0x2200, URZ ;  /* 0x000022002c047890 */ /* 0x000fe2000fffe0ff */
[----:B------:R-:W-:Y:S05]  /*6c80*/  UMOV UR51, UR36 ;  /* 0x0000002400337c82 */ /* 0x000fea0008000000 */
[----:B------:R-:W-:Y:S04]  /*6c90*/  MOV R94, UR4 ;  /* 0x00000004005e7c02 */ /* 0x000fe80008000f00 */
[----:B------:R-:W-:Y:S01]  /*6ca0*/  R2UR UR48, R94 ;  /* 0x000000005e3072ca */ /* 0x000fe200000e0000 */
[----:B--2---:R-:W-:Y:S04]  /*6cb0*/  UIADD3 UR4, UP0, UPT, UR6, 0x680, URZ ;  /* 0x0000068006047890 */ /* 0x004fe8000ff1e0ff */
[----:B------:R-:W-:Y:S09]  /*6cc0*/  UIADD3.X UR5, UPT, UPT, URZ, UR7, URZ, UP0, !UPT ;  /* 0x00000007ff057290 */ /* 0x000ff200087fe4ff */
[----:B------:R2:W-:Y:S01]  /*6cd0*/  UTMASTG.3D [UR48], [UR4] ;  /* 0x00000030040073b5 */ /* 0x0005e20008010000 */
[----:B------:R0:W-:Y:S01]  /*6ce0*/  UTMACMDFLUSH ;  /* 0x00000000000079b7 */ /* 0x0001e20000000000 */
[----:B--2---:R-:W-:Y:S04]  /*6cf0*/  DEPBAR.LE SB0, 0x1 ;  /* 0x000080400000791a */ /* 0x004fe80000000000 */
.L_x_107:
[----:B------:R-:W-:Y:S05]  /*6d00*/  BSYNC.RECONVERGENT B0 ;  /* 0x0000000000007941 */ /* 0x000fea0003800200 */
.L_x_106:
[----:B------:R-:W-:Y:S06]  /*6d10*/  BAR.SYNC.DEFER_BLOCKING 0x1, 0x80 ;  /* 0x0042000000007b1d */ /* 0x000fec0000010000 */
[----:B------:R-:W2:Y:S01]  /*6d20*/  @P6 SYNCS.PHASECHK.TRANS64.TRYWAIT P0, [R109+URZ+0x80], R110 ;  /* 0x0000806e6d0065a7 */ /* 0x000ea200080011ff */
[----:B------:R-:W-:Y:S01]  /*6d30*/  BSSY B1, `(.L_x_108) ;  /* 0x0000020000017945 */ /* 0x000fe20003800000 */
[----:B--2---:R-:W-:Y:S03]  /*6d40*/  @P6 SEL R102, RZ, 0x1, !P0 ;  /* 0x00000001ff666807 */ /* 0x004fe60004000000 */
[----:B------:R-:W-:Y:S05]  /*6d50*/  @!P6 BRA `(.L_x_109) ;  /* 0x000000000074e947 */ /* 0x000fea0003800000 */
[----:B------:R-:W-:Y:S01]  /*6d60*/  ISETP.NE.AND P1, PT, R103, RZ, PT ;  /* 0x000000ff6700720c */ /* 0x000fe20003f25270 */
[----:B------:R-:W2:Y:S01]  /*6d70*/  S2R R0, SR_CgaCtaId ;  /* 0x0000000000007919 */ /* 0x000ea20000008800 */
[----:B------:R-:W-:Y:S01]  /*6d80*/  ISETP.NE.AND P0, PT, R102, RZ, PT ;  /* 0x000000ff6600720c */ /* 0x000fe20003f05270 */
[----:B------:R-:W-:Y:S10]  /*6d90*/  BSSY B0, `(.L_x_110) ;  /* 0x0000008000007945 */ /* 0x000ff40003800000 */
[----:B------:R-:W-:Y:S05]  /*6da0*/  @P1 IMAD R2, R90, 0x1000, R71 ;  /* 0x000010005a021824 */ /* 0x000fea00078e0247 */
[----:B------:R-:W-:Y:S05]  /*6db0*/  @P1 IADD3 R3, PT, PT, R2, UR44, RZ ;  /* 0x0000002c02031c10 */ /* 0x000fea000fffe0ff */
[----:B------:R-:W-:Y:S01]  /*6dc0*/  @P1 IMAD.IADD R3, R3, 0x1, R108 ;  /* 0x0000000103031824 */ /* 0x000fe200078e026c */
[----:B------:R-:W-:Y:S06]  /*6dd0*/  @P0 BRA `(.L_x_111) ;  /* 0x00000000000c0947 */ /* 0x000fec0003800000 */
[----:B------:R-:W-:Y:S04]  /*6de0*/  SHF.L.U32 R4, R89, 0x1f, RZ ;  /* 0x0000001f59047819 */ /* 0x000fe800000006ff */
[----:B------:R-:W3:Y:S02]  /*6df0*/  SYNCS.PHASECHK.TRANS64.TRYWAIT P0, [R109+URZ+0x80], R4 ;  /* 0x000080046d0075a7 */ /* 0x000ee400080011ff */
[----:B---3--:R-:W-:Y:S05]  /*6e00*/  @!P0 BRA `(.L_x_112) ;  /* 0x0000001800108947 */ /* 0x008fea0003800000 */
.L_x_111:
[----:B------:R-:W-:Y:S05]  /*6e10*/  BSYNC B0 ;  /* 0x0000000000007941 */ /* 0x000fea0003800000 */
.L_x_110:
[----:B------:R-:W-:Y:S01]  /*6e20*/  ISETP.NE.AND P0, PT, R103, RZ, PT ;  /* 0x000000ff6700720c */ /* 0x000fe20003f05270 */
[----:B---3--:R-:W-:Y:S02]  /*6e30*/  VIADD R109, R109, 0x90 ;  /* 0x000000906d6d7836 */ /* 0x008fe40000000000 */
[----:B------:R-:W-:Y:S03]  /*6e40*/  VIADD R90, R90, 0x1 ;  /* 0x000000015a5a7836 */ /* 0x000fe60000000000 */
[----:B--2---:R-:W-:Y:S07]  /*6e50*/  PRMT R0, R0, 0x654, R109 ;  /* 0x0000065400007816 */ /* 0x004fee000000006d */
[----:B------:R2:W3:Y:S04]  /*6e60*/  @P0 LDS.128 R72, [R2+UR44+0x200] ;  /* 0x0002002c02480984 */ /* 0x0004e80008000c00 */
[----:B------:R2:W4:Y:S01]  /*6e70*/  @P0 LDS.128 R76, [R3+0x210] ;  /* 0x00021000034c0984 */ /* 0x0005220000000c00 */
        /* <DEDUP_REMOVED lines=10> */
[----:B--23--:R-:W-:Y:S02]  /*6f20*/  LOP3.LUT R89, R89, R0, RZ, 0x3c, !PT ;  /* 0x0000000059597212 */ /* 0x00cfe400078e3cff */
.L_x_109:
[----:B------:R-:W-:Y:S05]  /*6f30*/  BSYNC B1 ;  /* 0x0000000000017941 */ /* 0x000fea0003800000 */
.L_x_108:
[----:B------:R-:W-:Y:S05]  /*6f40*/  VIADD R0, R39, 0x40 ;  /* 0x0000004027007836 */ /* 0x000fea0000000000 */
[----:B------:R-:W-:Y:S04]  /*6f50*/  SHF.R.U32.HI R0, RZ, 0x15, R0 ;  /* 0x00000015ff007819 */ /* 0x000fe80000011600 */
[----:B------:R-:W-:Y:S11]  /*6f60*/  LOP3.LUT P0, RZ, R0, 0x3, R85, 0x48, !PT ;  /* 0x0000000300ff7812 */ /* 0x000ff60007804855 */
[----:B------:R-:W-:Y:S02]  /*6f70*/  @!UPT UIADD3 URZ, UPT, UPT, URZ, URZ, URZ ;  /* 0x000000fffffff290 */ /* 0x000fe4000fffe0ff */
[----:B------:R-:W-:Y:S05]  /*6f80*/  @!P0 BRA `(.L_x_113) ;  /* 0x0000000000408947 */ /* 0x000fea0003800000 */
[----:B------:R-:W2:Y:S01]  /*6f90*/  LDCU.64 UR8, c[0x4][0x70] ;  /* 0x01000e00ff0877ac */ /* 0x000ea20008000a00 */
[----:B------:R-:W-:Y:S01]  /*6fa0*/  MOV R3, 0x0 ;  /* 0x0000000000037802 */ /* 0x000fe20000000f00 */
[----:B------:R-:W-:Y:S02]  /*6fb0*/  HFMA2 R12, -RZ, RZ, 0, 5.9604644775390625e-08 ;  /* 0x00000001ff0c7431 */ /* 0x000fe400000001ff */
[----:B------:R-:W-:Y:S02]  /*6fc0*/  IMAD.MOV.U32 R8, RZ, RZ, 0x192 ;  /* 0x00000192ff087424 */ /* 0x000fe400078e00ff */
[----:B------:R-:W-:Y:S01]  /*6fd0*/  IMAD.MOV.U32 R13, RZ, RZ, RZ ;  /* 0x000000ffff0d7224 */ /* 0x000fe200078e00ff */
[----:B------:R-:W3:Y:S01]  /*6fe0*/  LDCU.64 UR6, c[0x4][0x78] ;  /* 0x01000f00ff0677ac */ /* 0x000ee20008000a00 */
[----:B------:R-:W1:Y:S01]  /*6ff0*/  LDC.64 R2, c[0x4][R3] ;  /* 0x0100000003027b82 */ /* 0x000e620000000a00 */
[----:B------:R-:W5:Y:S01]  /*7000*/  LDCU.64 UR4, c[0x4][0x10] ;  /* 0x01000200ff0477ac */ /* 0x000f620008000a00 */
[----:B--2---:R-:W-:Y:S01]  /*7010*/  MOV R5, UR9 ;  /* 0x0000000900057c02 */ /* 0x004fe20008000f00 */
[----:B------:R-:W-:Y:S01]  /*7020*/  IMAD.U32 R4, RZ, RZ, UR8 ;  /* 0x00000008ff047e24 */ /* 0x000fe2000f8e00ff */
[----:B---3--:R-:W-:Y:S01]  /*7030*/  MOV R7, UR7 ;  /* 0x0000000700077c02 */ /* 0x008fe20008000f00 */
[----:B------:R-:W-:Y:S01]  /*7040*/  IMAD.U32 R6, RZ, RZ, UR6 ;  /* 0x00000006ff067e24 */ /* 0x000fe2000f8e00ff */
[----:B-----5:R-:W-:Y:S01]  /*7050*/  MOV R11, UR5 ;  /* 0x00000005000b7c02 */ /* 0x020fe20008000f00 */
[----:B------:R-:W-:Y:S02]  /*7060*/  IMAD.U32 R10, RZ, RZ, UR4 ;  /* 0x00000004ff0a7e24 */ /* 0x000fe4000f8e00ff */
[----:B------:R-:W-:Y:S07]  /*7070*/  LEPC R20, `(.L_x_113) ;  /* 0x000000001014794e */ /* 0x000fee0000000000 */
[----:B-1--4-:R-:W-:Y:S05]  /*7080*/  CALL.ABS.NOINC R2 ;  /* 0x0000000002007343 */ /* 0x012fea0003c00000 */
.L_x_113:
[----:B------:R-:W-:Y:S01]  /*7090*/  ISETP.NE.AND P0, PT, R95, RZ, PT ;  /* 0x000000ff5f00720c */ /* 0x000fe20003f05270 */
[----:B------:R-:W-:Y:S05]  /*70a0*/  WARPSYNC.ALL ;  /* 0x0000000000007948 */ /* 0x000fea0003800000 */
[----:B------:R-:W-:Y:S01]  /*70b0*/  R2UR UR4, R39 ;  /* 0x00000000270472ca */ /* 0x000fe200000e0000 */
[----:B------:R-:W2:Y:S01]  /*70c0*/  S2UR UR6, SR_CgaCtaId ;  /* 0x00000000000679c3 */ /* 0x000ea20000008800 */
[-C--:B------:R-:W-:Y:S01]  /*70d0*/  F2FP.F16.E5M2.UNPACK_B R42, R72.reuse ;  /* 0x00000048ff2a723e */ /* 0x080fe200020004ff */
[----:B------:R-:W-:Y:S01]  /*70e0*/  BSSY.RECONVERGENT B0, `(.L_x_114) ;  /* 0x000009c000007945 */ /* 0x000fe20003800200 */
[----:B------:R-:W-:Y:S02]  /*70f0*/  F2FP.F16.E5M2.UNPACK_B R72, R72.H1 ;  /* 0x00000048ff48723e */ /* 0x000fe400030004ff */
[-C--:B------:R-:W-:Y:S01]  /*7100*/  F2FP.F16.E5M2.UNPACK_B R46, R73.reuse ;  /* 0x00000049ff2e723e */ /* 0x080fe200020004ff */
[--C-:B------:R-:W-:Y:S01]  /*7110*/  HADD2.F32 R40, -RZ, R42.reuse.H0_H0 ;  /* 0x2000002aff287230 */ /* 0x100fe20000004100 */
[----:B------:R-:W-:Y:S01]  /*7120*/  F2FP.F16.E5M2.UNPACK_B R73, R73.H1 ;  /* 0x00000049ff49723e */ /* 0x000fe200030004ff */
[----:B------:R-:W-:Y:S01]  /*7130*/  HADD2.F32 R42, -RZ, R42.H1_H1 ;  /* 0x3000002aff2a7230 */ /* 0x000fe20000004100 */
[-C--:B------:R-:W-:Y:S01]  /*7140*/  F2FP.F16.E5M2.UNPACK_B R50, R74.reuse ;  /* 0x0000004aff32723e */ /* 0x080fe200020004ff */
[----:B------:R-:W-:Y:S01]  /*7150*/  HADD2.F32 R43, -RZ, R72.H0_H0 ;  /* 0x20000048ff2b7230 */ /* 0x000fe20000004100 */
[----:B------:R-:W-:Y:S01]  /*7160*/  F2FP.F16.E5M2.UNPACK_B R74, R74.H1 ;  /* 0x0000004aff4a723e */ /* 0x000fe200030004ff */
[----:B------:R-:W-:Y:S01]  /*7170*/  LDTM.16dp32bit_t0_t15.x32 R4, tmem[UR4+0x40] ;  /* 0x00004004000479ee */ /* 0x000fe20008a80000 */
[----:B------:R-:W3:Y:S01]  /*7180*/  LDTM.16dp32bit_t16_t31.x32 R4, tmem[UR4+0x60] ;  /* 0x00006004000479ee */ /* 0x000ee20008aa0000 */
[----:B------:R-:W-:Y:S01]  /*7190*/  NOP ;  /* 0x0000000000007918 */ /* 0x000fe20000000000 */
[--C-:B------:R-:W-:Y:S01]  /*71a0*/  HADD2.F32 R45, -RZ, R46.reuse.H0_H0 ;  /* 0x2000002eff2d7230 */ /* 0x100fe20000004100 */
[----:B------:R-:W-:Y:S01]  /*71b0*/  R2UR UR5, R100 ;  /* 0x00000000640572ca */ /* 0x000fe200000e0000 */
[----:B------:R-:W-:Y:S01]  /*71c0*/  HADD2.F32 R46, -RZ, R46.H1_H1 ;  /* 0x3000002eff2e7230 */ /* 0x000fe20000004100 */
[----:B------:R-:W-:Y:S01]  /*71d0*/  F2FP.F16.E5M2.UNPACK_B R54, R75 ;  /* 0x0000004bff36723e */ /* 0x000fe200020004ff */
[--C-:B------:R-:W-:Y:S01]  /*71e0*/  HADD2.F32 R49, -RZ, R50.reuse.H0_H0 ;  /* 0x20000032ff317230 */ /* 0x100fe20000004100 */
[----:B----4-:R-:W-:Y:S01]  /*71f0*/  F2FP.F16.E5M2.UNPACK_B R58, R76 ;  /* 0x0000004cff3a723e */ /* 0x010fe200020004ff */
[----:B------:R-:W-:Y:S01]  /*7200*/  HADD2.F32 R50, -RZ, R50.H1_H1 ;  /* 0x30000032ff327230 */ /* 0x000fe20000004100 */
[----:B------:R-:W-:Y:S01]  /*7210*/  F2FP.F16.E5M2.UNPACK_B R62, R77 ;  /* 0x0000004dff3e723e */ /* 0x000fe200020004ff */
[--C-:B------:R-:W-:Y:S01]  /*7220*/  HADD2.F32 R53, -RZ, R54.reuse.H0_H0 ;  /* 0x20000036ff357230 */ /* 0x100fe20000004100 */
[----:B------:R-:W-:Y:S01]  /*7230*/  F2FP.F16.E5M2.UNPACK_B R66, R78 ;  /* 0x0000004eff42723e */ /* 0x000fe200020004ff */
[----:B------:R-:W-:Y:S01]  /*7240*/  HADD2.F32 R54, -RZ, R54.H1_H1 ;  /* 0x30000036ff367230 */ /* 0x000fe20000004100 */
[----:B------:R-:W-:Y:S01]  /*7250*/  F2FP.F16.E5M2.UNPACK_B R69, R79 ;  /* 0x0000004fff45723e */ /* 0x000fe200020004ff */
[--C-:B------:R-:W-:Y:S01]  /*7260*/  HADD2.F32 R57, -RZ, R58.reuse.H0_H0 ;  /* 0x2000003aff397230 */ /* 0x100fe20000004100 */
[----:B------:R-:W-:Y:S01]  /*7270*/  F2FP.F16.E5M2.UNPACK_B R75, R75.H1 ;  /* 0x0000004bff4b723e */ /* 0x000fe200030004ff */
[----:B------:R-:W-:Y:S01]  /*7280*/  UIADD3 UR4, UPT, UPT, UR5, 0xf0, URZ ;  /* 0x000000f005047890 */ /* 0x000fe2000fffe0ff */
[----:B------:R-:W-:Y:S01]  /*7290*/  HADD2.F32 R59, -RZ, R58.H1_H1 ;  /* 0x3000003aff3b7230 */ /* 0x000fe20000004100 */
[----:B------:R-:W-:Y:S01]  /*72a0*/  F2FP.F16.E5M2.UNPACK_B R76, R76.H1 ;  /* 0x0000004cff4c723e */ /* 0x000fe200030004ff */
[--C-:B------:R-:W-:Y:S01]  /*72b0*/  HADD2.F32 R61, -RZ, R62.reuse.H0_H0 ;  /* 0x2000003eff3d7230 */ /* 0x100fe20000004100 */
[----:B------:R-:W-:Y:S01]  /*72c0*/  F2FP.F16.E5M2.UNPACK_B R77, R77.H1 ;  /* 0x0000004dff4d723e */ /* 0x000fe200030004ff */
[----:B------:R-:W-:Y:S01]  /*72d0*/  HADD2.F32 R62, -RZ, R62.H1_H1 ;  /* 0x3000003eff3e7230 */ /* 0x000fe20000004100 */
[----:B------:R-:W-:Y:S01]  /*72e0*/  F2FP.F16.E5M2.UNPACK_B R78, R78.H1 ;  /* 0x0000004eff4e723e */ /* 0x000fe200030004ff */
[--C-:B------:R-:W-:Y:S01]  /*72f0*/  HADD2.F32 R65, -RZ, R66.reuse.H0_H0 ;  /* 0x20000042ff417230 */ /* 0x100fe20000004100 */
[----:B--2---:R-:W-:Y:S01]  /*7300*/  UPRMT UR4, UR6, 0x654, UR4 ;  /* 0x0000065406047896 */ /* 0x004fe20008000004 */
        /* <DEDUP_REMOVED lines=8> */
[----:B------:R-:W-:Y:S01]  /*7390*/  SYNCS.ARRIVE.TRANS64.RED.A1T0 RZ, [UR4], RZ ;  /* 0x000000ffffff79a7 */ /* 0x000fe20008100404 */
        /* <DEDUP_REMOVED lines=15> */
[--C-:B------:R-:W-:Y:S02]  /*7490*/  HADD2.F32 R47, -RZ, R73.reuse.H0_H0 ;  /* 0x20000049ff2f7230 */ /* 0x100fe40000004100 */
[C---:B------:R-:W-:Y:S01]  /*74a0*/  FMUL R10, R38.reuse, R10 ;  /* 0x0000000a260a7220 */ /* 0x040fe20000400000 */
[C---:B------:R-:W-:Y:S01]  /*74b0*/  FFMA R6, R41.reuse, R43, R6 ;  /* 0x0000002b29067223 */ /* 0x040fe20000000006 */
[----:B------:R-:W-:Y:S02]  /*74c0*/  HADD2.F32 R48, -RZ, R73.H1_H1 ;  /* 0x30000049ff307230 */ /* 0x000fe40000004100 */
[C---:B------:R-:W-:Y:S01]  /*74d0*/  FFMA R7, R41.reuse, R44, R7 ;  /* 0x0000002c29077223 */ /* 0x040fe20000000007 */
[C---:B------:R-:W-:Y:S01]  /*74e0*/  FFMA R8, R41.reuse, R45, R8 ;  /* 0x0000002d29087223 */ /* 0x040fe20000000008 */
[C---:B------:R-:W-:Y:S01]  /*74f0*/  FFMA R9, R41.reuse, R46, R9 ;  /* 0x0000002e29097223 */ /* 0x040fe20000000009 */
[----:B------:R-:W-:Y:S01]  /*7500*/  FFMA R10, R41, R47, R10 ;  /* 0x0000002f290a7223 */ /* 0x000fe2000000000a */
[----:B------:R-:W-:Y:S01]  /*7510*/  HADD2.F32 R43, -RZ, R69.H0_H0 ;  /* 0x20000045ff2b7230 */ /* 0x000fe20000004100 */
[----:B-1----:R-:W-:Y:S01]  /*7520*/  F2FP.SATFINITE.E5M2.F32.PACK_AB_MERGE_C R96, R7, R6, RZ ;  /* 0x000000060760723e */ /* 0x002fe200048060ff */
[C---:B------:R-:W-:Y:S01]  /*7530*/  FMUL R11, R38.reuse, R11 ;  /* 0x0000000b260b7220 */ /* 0x040fe20000400000 */
[--C-:B------:R-:W-:Y:S02]  /*7540*/  HADD2.F32 R51, -RZ, R74.reuse.H0_H0 ;  /* 0x2000004aff337230 */ /* 0x100fe40000004100 */
[C---:B------:R-:W-:Y:S01]  /*7550*/  FMUL R14, R38.reuse, R14 ;  /* 0x0000000e260e7220 */ /* 0x040fe20000400000 */
[----:B------:R-:W-:Y:S01]  /*7560*/  HADD2.F32 R52, -RZ, R74.H1_H1 ;  /* 0x3000004aff347230 */ /* 0x000fe20000004100 */
[----:B------:R-:W-:Y:S01]  /*7570*/  F2FP.SATFINITE.E5M2.F32.PACK_AB_MERGE_C R96, R5, R4, R96 ;  /* 0x000000040560723e */ /* 0x000fe20004806060 */
[C---:B------:R-:W-:Y:S01]  /*7580*/  FFMA R11, R41.reuse, R48, R11 ;  /* 0x00000030290b7223 */ /* 0x040fe2000000000b */
[C---:B------:R-:W-:Y:S01]  /*7590*/  FFMA R12, R41.reuse, R49, R12 ;  /* 0x00000031290c7223 */ /* 0x040fe2000000000c */
[C---:B------:R-:W-:Y:S01]  /*75a0*/  FFMA R13, R41.reuse, R50, R13 ;  /* 0x00000032290d7223 */ /* 0x040fe2000000000d */
[----:B------:R-:W-:Y:S01]  /*75b0*/  FFMA R14, R41, R51, R14 ;  /* 0x00000033290e7223 */ /* 0x000fe2000000000e */
[C---:B------:R-:W-:Y:S01]  /*75c0*/  FMUL R15, R38.reuse, R15 ;  /* 0x0000000f260f7220 */ /* 0x040fe20000400000 */
[----:B------:R-:W-:Y:S01]  /*75d0*/  F2FP.F16.E5M2.UNPACK_B R79, R79.H1 ;  /* 0x0000004fff4f723e */ /* 0x000fe200030004ff */
[--C-:B------:R-:W-:Y:S01]  /*75e0*/  HADD2.F32 R55, -RZ, R75.reuse.H0_H0 ;  /* 0x2000004bff377230 */ /* 0x100fe20000004100 */
[----:B------:R-:W-:Y:S01]  /*75f0*/  F2FP.SATFINITE.E5M2.F32.PACK_AB_MERGE_C R97, R11, R10, RZ ;  /* 0x0000000a0b61723e */ /* 0x000fe200048060ff */
[C---:B------:R-:W-:Y:S01]  /*7600*/  FFMA R15, R41.reuse, R52, R15 ;  /* 0x00000034290f7223 */ /* 0x040fe2000000000f */
[C---:B------:R-:W-:Y:S01]  /*7610*/  FFMA R16, R41.reuse, R53, R16 ;  /* 0x0000003529107223 */ /* 0x040fe20000000010 */
[----:B------:R-:W-:Y:S01]  /*7620*/  FFMA R17, R41, R54, R17 ;  /* 0x0000003629117223 */ /* 0x000fe20000000011 */
[----:B------:R-:W-:Y:S01]  /*7630*/  F2FP.SATFINITE.E5M2.F32.PACK_AB_MERGE_C R97, R9, R8, R97 ;  /* 0x000000080961723e */ /* 0x000fe20004806061 */
[----:B------:R-:W-:Y:S01]  /*7640*/  HADD2.F32 R56, -RZ, R75.H1_H1 ;  /* 0x3000004bff387230 */ /* 0x000fe20000004100 */
[----:B------:R-:W-:Y:S01]  /*7650*/  F2FP.SATFINITE.E5M2.F32.PACK_AB_MERGE_C R98, R15, R14, RZ ;  /* 0x0000000e0f62723e */ /* 0x000fe200048060ff */
[C---:B------:R-:W-:Y:S01]  /*7660*/  FMUL R18, R38.reuse, R18 ;  /* 0x0000001226127220 */ /* 0x040fe20000400000 */
[C---:B------:R-:W-:Y:S01]  /*7670*/  FMUL R19, R38.reuse, R19 ;  /* 0x0000001326137220 */ /* 0x040fe20000400000 */
[--C-:B------:R-:W-:Y:S02]  /*7680*/  HADD2.F32 R58, -RZ, R76.reuse.H0_H0 ;  /* 0x2000004cff3a7230 */ /* 0x100fe40000004100 */
[C---:B------:R-:W-:Y:S01]  /*7690*/  FMUL R3, R38.reuse, R22 ;  /* 0x0000001626037220 */ /* 0x040fe20000400000 */
[C---:B------:R-:W-:Y:S01]  /*76a0*/  FFMA R18, R41.reuse, R55, R18 ;  /* 0x0000003729127223 */ /* 0x040fe20000000012 */
[----:B------:R-:W-:Y:S02]  /*76b0*/  HADD2.F32 R60, -RZ, R76.H1_H1 ;  /* 0x3000004cff3c7230 */ /* 0x000fe40000004100 */
        /* <DEDUP_REMOVED lines=42> */
[----:B------:R-:W-:Y:S03]  /*7960*/  IADD3 R70, PT, PT, R36, 0x1, RZ ;  /* 0x0000000124467810 */ /* 0x000fe60007ffe0ff */
        /* <DEDUP_REMOVED lines=10> */
[----:B------:R-:W-:Y:S02]  /*7a10*/  UIADD3 UR9, UPT, UPT, UR49, 0x40, URZ ;  /* 0x0000004031097890 */ /* 0x000fe4000fffe0ff */
[----:B------:R-:W-:Y:S01]  /*7a20*/  UIADD3 UR8, UPT, UPT, UR44, 0x3200, URZ ;  /* 0x000032002c087890 */ /* 0x000fe2000fffe0ff */
[----:B------:R-:W-:Y:S01]  /*7a30*/  UMOV UR10, UR50 ;  /* 0x00000032000a7c82 */ /* 0x000fe20008000000 */
[----:B------:R-:W-:Y:S01]  /*7a40*/  UMOV UR11, UR36 ;  /* 0x00000024000b7c82 */ /* 0x000fe20008000000 */
[----:B--2---:R-:W-:Y:S04]  /*7a50*/  UIADD3 UR4, UP0, UPT, UR6, 0x680, URZ ;  /* 0x0000068006047890 */ /* 0x004fe8000ff1e0ff */
[----:B------:R-:W-:Y:S09]  /*7a60*/  UIADD3.X UR5, UPT, UPT, URZ, UR7, URZ, UP0, !UPT ;  /* 0x00000007ff057290 */ /* 0x000ff200087fe4ff */
[----:B------:R2:W-:Y:S01]  /*7a70*/  UTMASTG.3D [UR8], [UR4] ;  /* 0x00000008040073b5 */ /* 0x0005e20008010000 */
[----:B------:R0:W-:Y:S01]  /*7a80*/  UTMACMDFLUSH ;  /* 0x00000000000079b7 */ /* 0x0001e20000000000 */
[----:B--2---:R-:W-:Y:S04]  /*7a90*/  DEPBAR.LE SB0, 0x1 ;  /* 0x000080400000791a */ /* 0x004fe80000000000 */
.L_x_115:
[----:B------:R-:W-:Y:S05]  /*7aa0*/  BSYNC.RECONVERGENT B0 ;  /* 0x0000000000007941 */ /* 0x000fea0003800200 */
.L_x_114:
[----:B------:R-:W-:Y:S01]  /*7ab0*/  BAR.SYNC.DEFER_BLOCKING 0x1, 0x80 ;  /* 0x0042000000007b1d */ /* 0x000fe20000010000 */
[----:B------:R-:W-:Y:S01]  /*7ac0*/  ISETP.NE.AND P0, PT, R87, 0x2, PT ;  /* 0x000000025700780c */ /* 0x000fe20003f05270 */
[----:B------:R-:W-:Y:S01]  /*7ad0*/  UISETP.NE.AND UP0, UPT, UR45, URZ, UPT ;  /* 0x000000ff2d00728c */ /* 0x000fe2000bf05270 */
[----:B------:R-:W-:Y:S01]  /*7ae0*/  ISETP.NE.AND P1, PT, R70, 0x4, PT ;  /* 0x000000044600780c */ /* 0x000fe20003f25270 */
[----:B------:R-:W-:Y:S01]  /*7af0*/  UIADD3 UR30, UPT, UPT, UR37, UR59, URZ ;  /* 0x0000003b251e7290 */ /* 0x000fe2000fffe0ff */
[----:B------:R-:W-:Y:S01]  /*7b00*/  SEL R0, RZ, 0x1, P0 ;  /* 0x00000001ff007807 */ /* 0x000fe20000000000 */
[----:B------:R-:W-:Y:S01]  /*7b10*/  UIADD3 UR20, UPT, UPT, UR38, UR62, URZ ;  /* 0x0000003e26147290 */ /* 0x000fe2000fffe0ff */
[----:B------:R-:W-:Y:S02]  /*7b20*/  SEL R3, RZ, 0x1, P1 ;  /* 0x00000001ff037807 */ /* 0x000fe40000800000 */
[----:B------:R-:W-:Y:S02]  /*7b30*/  LOP3.LUT R91, R91, R0, RZ, 0x3c, !PT ;  /* 0x000000005b5b7212 */ /* 0x000fe400078e3cff */
[----:B------:R-:W-:Y:S02]  /*7b40*/  LOP3.LUT R92, R92, R3, RZ, 0x3c, !PT ;  /* 0x000000035c5c7212 */ /* 0x000fe400078e3cff */
[----:B------:R-:W-:Y:S02]  /*7b50*/  SEL R87, R87, RZ, P0 ;  /* 0x000000ff57577207 */ /* 0x000fe40000000000 */
[----:B------:R-:W-:Y:S01]  /*7b60*/  SEL R36, R70, RZ, P1 ;  /* 0x000000ff46247207 */ /* 0x000fe20000800000 */
[----:B------:R-:W-:Y:S01]  /*7b70*/  UMOV UR36, UR58 ;  /* 0x0000003a00247c82 */ /* 0x000fe20008000000 */
[----:B------:R-:W-:Y:S05]  /*7b80*/  BRA.U UP0, `(.L_x_116) ;  /* 0xffffffd500987547 */ /* 0x000fea000b83ffff */
[----:B------:R-:W-:Y:S05]  /*7b90*/  EXIT ;  /* 0x000000000000794d */ /* 0x000fea0003800000 */
.L_x_25:
[----:B-1----:R1:W3:Y:S02]  /*7ba0*/  SYNCS.PHASECHK.TRANS64.TRYWAIT P0, [R0+URZ+0x120], R3 ;  /* 0x00012003000075a7 */ /* 0x0022e400080011ff */
[----:B---3--:R-:W-:Y:S05]  /*7bb0*/  @!P0 NANOSLEEP.SYNCS 0x989680 ;  /* 0x009896800000895d */ /* 0x008fea0003900000 */
[----:B------:R-:W3:Y:S02]  /*7bc0*/  @!P0 SYNCS.PHASECHK.TRANS64 P0, [R0+URZ+0x120], R3 ;  /* 0x00012003000085a7 */ /* 0x000ee400080010ff */
[----:B---3--:R-:W-:Y:S05]  /*7bd0*/  @!P0 BRA `(.L_x_25) ;  /* 0xfffffffc00f08947 */ /* 0x008fea000383ffff */
[----:B------:R-:W-:Y:S05]  /*7be0*/  BRA `(.L_x_117) ;  /* 0xffffff9c00407947 */ /* 0x000fea000383ffff */
.L_x_28:
[----:B-1----:R-:W-:-:S07]  /*7bf0*/  MOV R0, UR33 ;  /* 0x0000002100007c02 */ /* 0x002fce0008000f00 */
.L_x_118:
[----:B-1----:R1:W3:Y:S02]  /*7c00*/  SYNCS.PHASECHK.TRANS64.TRYWAIT P0, [R0+URZ+0x40], R3 ;  /* 0x00004003000075a7 */ /* 0x0022e400080011ff */
[----:B---3--:R-:W-:Y:S05]  /*7c10*/  @!P0 NANOSLEEP.SYNCS 0x989680 ;  /* 0x009896800000895d */ /* 0x008fea0003900000 */
[----:B------:R-:W3:Y:S02]  /*7c20*/  @!P0 SYNCS.PHASECHK.TRANS64 P0, [R0+URZ+0x40], R3 ;  /* 0x00004003000085a7 */ /* 0x000ee400080010ff */
[----:B---3--:R-:W-:Y:S05]  /*7c30*/  @!P0 BRA `(.L_x_118) ;  /* 0xfffffffc00f08947 */ /* 0x008fea000383ffff */
[----:B------:R-:W-:Y:S05]  /*7c40*/  BRA `(.L_x_27) ;  /* 0xffffff9c00807947 */ /* 0x000fea000383ffff */
.L_x_35:
[----:B-1----:R-:W-:-:S07]  /*7c50*/  MOV R0, UR9 ;  /* 0x0000000900007c02 */ /* 0x002fce0008000f00 */
.L_x_119:
[----:B-1----:R1:W3:Y:S02]  /*7c60*/  SYNCS.PHASECHK.TRANS64.TRYWAIT P0, [R0+URZ+0x40], R3 ;  /* 0x00004003000075a7 */ /* 0x0022e400080011ff */
[----:B---3--:R-:W-:Y:S05]  /*7c70*/  @!P0 NANOSLEEP.SYNCS 0x989680 ;  /* 0x009896800000895d */ /* 0x008fea0003900000 */
[----:B------:R-:W3:Y:S02]  /*7c80*/  @!P0 SYNCS.PHASECHK.TRANS64 P0, [R0+URZ+0x40], R3 ;  /* 0x00004003000085a7 */ /* 0x000ee400080010ff */
[----:B---3--:R-:W-:Y:S05]  /*7c90*/  @!P0 BRA `(.L_x_119) ;  /* 0xfffffffc00f08947 */ /* 0x008fea000383ffff */
[----:B------:R-:W-:Y:S05]  /*7ca0*/  BRA `(.L_x_34) ;  /* 0xffffffa0003c7947 */ /* 0x000fea000383ffff */
.L_x_40:
[----:B-1----:R1:W3:Y:S02]  /*7cb0*/  SYNCS.PHASECHK.TRANS64.TRYWAIT P0, [R3+URZ+0xb0], R0 ;  /* 0x0000b000030075a7 */ /* 0x0022e400080011ff */
[----:B---3--:R-:W-:Y:S05]  /*7cc0*/  @!P0 NANOSLEEP.SYNCS 0x989680 ;  /* 0x009896800000895d */ /* 0x008fea0003900000 */
[----:B------:R-:W3:Y:S02]  /*7cd0*/  @!P0 SYNCS.PHASECHK.TRANS64 P0, [R3+URZ+0xb0], R0 ;  /* 0x0000b000030085a7 */ /* 0x000ee400080010ff */
[----:B---3--:R-:W-:Y:S05]  /*7ce0*/  @!P0 BRA `(.L_x_40) ;  /* 0xfffffffc00f08947 */ /* 0x008fea000383ffff */
[----:B------:R-:W-:Y:S05]  /*7cf0*/  BRA `(.L_x_120) ;  /* 0xffffffa000dc7947 */ /* 0x000fea000383ffff */
.L_x_44:
[----:B-1----:R-:W-:-:S07]  /*7d00*/  MOV R0, UR4 ;  /* 0x0000000400007c02 */ /* 0x002fce0008000f00 */
.L_x_121:
[----:B-1----:R1:W3:Y:S02]  /*7d10*/  SYNCS.PHASECHK.TRANS64.TRYWAIT P0, [R0+URZ], R3 ;  /* 0x00000003000075a7 */ /* 0x0022e400080011ff */
[----:B---3--:R-:W-:Y:S05]  /*7d20*/  @!P0 NANOSLEEP.SYNCS 0x989680 ;  /* 0x009896800000895d */ /* 0x008fea0003900000 */
[----:B------:R-:W3:Y:S02]  /*7d30*/  @!P0 SYNCS.PHASECHK.TRANS64 P0, [R0+URZ], R3 ;  /* 0x00000003000085a7 */ /* 0x000ee400080010ff */
[----:B---3--:R-:W-:Y:S05]  /*7d40*/  @!P0 BRA `(.L_x_121) ;  /* 0xfffffffc00f08947 */ /* 0x008fea000383ffff */
[----:B------:R-:W-:Y:S05]  /*7d50*/  BRA `(.L_x_122) ;  /* 0xffffffa800807947 */ /* 0x000fea000383ffff */
.L_x_45:
[----:B------:R-:W-:-:S07]  /*7d60*/  MOV R0, UR5 ;  /* 0x0000000500007c02 */ /* 0x000fce0008000f00 */
.L_x_123:
[----:B-1----:R1:W3:Y:S02]  /*7d70*/  SYNCS.PHASECHK.TRANS64.TRYWAIT P0, [R0+URZ], R3 ;  /* 0x00000003000075a7 */ /* 0x0022e400080011ff */
[----:B---3--:R-:W-:Y:S05]  /*7d80*/  @!P0 NANOSLEEP.SYNCS 0x989680 ;  /* 0x009896800000895d */ /* 0x008fea0003900000 */
[----:B------:R-:W3:Y:S02]  /*7d90*/  @!P0 SYNCS.PHASECHK.TRANS64 P0, [R0+URZ], R3 ;  /* 0x00000003000085a7 */ /* 0x000ee400080010ff */
[----:B---3--:R-:W-:Y:S05]  /*7da0*/  @!P0 BRA `(.L_x_123) ;  /* 0xfffffffc00f08947 */ /* 0x008fea000383ffff */
[----:B------:R-:W-:Y:S05]  /*7db0*/  BRA `(.L_x_124) ;  /* 0xffffffa8008c7947 */ /* 0x000fea000383ffff */
.L_x_46:
[----:B------:R-:W-:-:S07]  /*7dc0*/  MOV R0, UR5 ;  /* 0x0000000500007c02 */ /* 0x000fce0008000f00 */
.L_x_125:
[----:B-1----:R1:W3:Y:S02]  /*7dd0*/  SYNCS.PHASECHK.TRANS64.TRYWAIT P0, [R0+URZ], R3 ;  /* 0x00000003000075a7 */ /* 0x0022e400080011ff */
[----:B---3--:R-:W-:Y:S05]  /*7de0*/  @!P0 NANOSLEEP.SYNCS 0x989680 ;  /* 0x009896800000895d */ /* 0x008fea0003900000 */
[----:B------:R-:W3:Y:S02]  /*7df0*/  @!P0 SYNCS.PHASECHK.TRANS64 P0, [R0+URZ], R3 ;  /* 0x00000003000085a7 */ /* 0x000ee400080010ff */
[----:B---3--:R-:W-:Y:S05]  /*7e00*/  @!P0 BRA `(.L_x_125) ;  /* 0xfffffffc00f08947 */ /* 0x008fea000383ffff */
[----:B------:R-:W-:Y:S05]  /*7e10*/  BRA `(.L_x_126) ;  /* 0xffffffa800987947 */ /* 0x000fea000383ffff */
.L_x_47:
[----:B------:R-:W-:-:S07]  /*7e20*/  MOV R0, UR5 ;  /* 0x0000000500007c02 */ /* 0x000fce0008000f00 */
.L_x_127:
[----:B-1----:R1:W3:Y:S02]  /*7e30*/  SYNCS.PHASECHK.TRANS64.TRYWAIT P0, [R0+URZ], R3 ;  /* 0x00000003000075a7 */ /* 0x0022e400080011ff */
[----:B---3--:R-:W-:Y:S05]  /*7e40*/  @!P0 NANOSLEEP.SYNCS 0x989680 ;  /* 0x009896800000895d */ /* 0x008fea0003900000 */
[----:B------:R-:W3:Y:S02]  /*7e50*/  @!P0 SYNCS.PHASECHK.TRANS64 P0, [R0+URZ], R3 ;  /* 0x00000003000085a7 */ /* 0x000ee400080010ff */
[----:B---3--:R-:W-:Y:S05]  /*7e60*/  @!P0 BRA `(.L_x_127) ;  /* 0xfffffffc00f08947 */ /* 0x008fea000383ffff */
[----:B------:R-:W-:Y:S05]  /*7e70*/  BRA `(.L_x_128) ;  /* 0xffffffa800a47947 */ /* 0x000fea000383ffff */
.L_x_48:
[----:B------:R-:W-:-:S07]  /*7e80*/  MOV R0, UR5 ;  /* 0x0000000500007c02 */ /* 0x000fce0008000f00 */
.L_x_129:
[----:B-1----:R1:W3:Y:S02]  /*7e90*/  SYNCS.PHASECHK.TRANS64.TRYWAIT P0, [R0+URZ], R3 ;  /* 0x00000003000075a7 */ /* 0x0022e400080011ff */
[----:B---3--:R-:W-:Y:S05]  /*7ea0*/  @!P0 NANOSLEEP.SYNCS 0x989680 ;  /* 0x009896800000895d */ /* 0x008fea0003900000 */
[----:B------:R-:W3:Y:S02]  /*7eb0*/  @!P0 SYNCS.PHASECHK.TRANS64 P0, [R0+URZ], R3 ;  /* 0x00000003000085a7 */ /* 0x000ee400080010ff */
[----:B---3--:R-:W-:Y:S05]  /*7ec0*/  @!P0 BRA `(.L_x_129) ;  /* 0xfffffffc00f08947 */ /* 0x008fea000383ffff */
[----:B------:R-:W-:Y:S05]  /*7ed0*/  BRA `(.L_x_130) ;  /* 0xffffffa800b07947 */ /* 0x000fea000383ffff */
.L_x_49:
[----:B------:R-:W-:-:S07]  /*7ee0*/  MOV R0, UR5 ;  /* 0x0000000500007c02 */ /* 0x000fce0008000f00 */
.L_x_131:
[----:B-1----:R1:W3:Y:S02]  /*7ef0*/  SYNCS.PHASECHK.TRANS64.TRYWAIT P0, [R0+URZ], R3 ;  /* 0x00000003000075a7 */ /* 0x0022e400080011ff */
[----:B---3--:R-:W-:Y:S05]  /*7f00*/  @!P0 NANOSLEEP.SYNCS 0x989680 ;  /* 0x009896800000895d */ /* 0x008fea0003900000 */
[----:B------:R-:W3:Y:S02]  /*7f10*/  @!P0 SYNCS.PHASECHK.TRANS64 P0, [R0+URZ], R3 ;  /* 0x00000003000085a7 */ /* 0x000ee400080010ff */
[----:B---3--:R-:W-:Y:S05]  /*7f20*/  @!P0 BRA `(.L_x_131) ;  /* 0xfffffffc00f08947 */ /* 0x008fea000383ffff */
[----:B------:R-:W-:Y:S05]  /*7f30*/  BRA `(.L_x_132) ;  /* 0xffffffa800bc7947 */ /* 0x000fea000383ffff */
.L_x_50:
[----:B------:R-:W-:-:S07]  /*7f40*/  MOV R0, UR5 ;  /* 0x0000000500007c02 */ /* 0x000fce0008000f00 */
.L_x_133:
[----:B-1----:R1:W3:Y:S02]  /*7f50*/  SYNCS.PHASECHK.TRANS64.TRYWAIT P0, [R0+URZ], R3 ;  /* 0x00000003000075a7 */ /* 0x0022e400080011ff */
[----:B---3--:R-:W-:Y:S05]  /*7f60*/  @!P0 NANOSLEEP.SYNCS 0x989680 ;  /* 0x009896800000895d */ /* 0x008fea0003900000 */
[----:B------:R-:W3:Y:S02]  /*7f70*/  @!P0 SYNCS.PHASECHK.TRANS64 P0, [R0+URZ], R3 ;  /* 0x00000003000085a7 */ /* 0x000ee400080010ff */
[----:B---3--:R-:W-:Y:S05]  /*7f80*/  @!P0 BRA `(.L_x_133) ;  /* 0xfffffffc00f08947 */ /* 0x008fea000383ffff */
[----:B------:R-:W-:Y:S05]  /*7f90*/  BRA `(.L_x_134) ;  /* 0xffffffa800c87947 */ /* 0x000fea000383ffff */
.L_x_53:
[----:B--2---:R2:W3:Y:S02]  /*7fa0*/  SYNCS.PHASECHK.TRANS64.TRYWAIT P0, [R2+URZ+0x110], R5 ;  /* 0x00011005020075a7 */ /* 0x0044e400080011ff */
[----:B---3--:R-:W-:Y:S05]  /*7fb0*/  @!P0 NANOSLEEP.SYNCS 0x989680 ;  /* 0x009896800000895d */ /* 0x008fea0003900000 */
[----:B------:R-:W3:Y:S02]  /*7fc0*/  @!P0 SYNCS.PHASECHK.TRANS64 P0, [R2+URZ+0x110], R5 ;  /* 0x00011005020085a7 */ /* 0x000ee400080010ff */
[----:B---3--:R-:W-:Y:S05]  /*7fd0*/  @!P0 BRA `(.L_x_53) ;  /* 0xfffffffc00f08947 */ /* 0x008fea000383ffff */
[----:B------:R-:W-:Y:S05]  /*7fe0*/  BRA `(.L_x_135) ;  /* 0xffffffac002c7947 */ /* 0x000fea000383ffff */
.L_x_54:
[----:B------:R-:W-:-:S07]  /*7ff0*/  MOV R2, UR4 ;  /* 0x0000000400027c02 */ /* 0x000fce0008000f00 */
.L_x_136:
[----:B--2---:R2:W3:Y:S02]  /*8000*/  SYNCS.PHASECHK.TRANS64.TRYWAIT P0, [R2+URZ+0xc0], R5 ;  /* 0x0000c005020075a7 */ /* 0x0044e400080011ff */
[----:B---3--:R-:W-:Y:S05]  /*8010*/  @!P0 NANOSLEEP.SYNCS 0x989680 ;  /* 0x009896800000895d */ /* 0x008fea0003900000 */
[----:B------:R-:W3:Y:S02]  /*8020*/  @!P0 SYNCS.PHASECHK.TRANS64 P0, [R2+URZ+0xc0], R5 ;  /* 0x0000c005020085a7 */ /* 0x000ee400080010ff */
[----:B---3--:R-:W-:Y:S05]  /*8030*/  @!P0 BRA `(.L_x_136) ;  /* 0xfffffffc00f08947 */ /* 0x008fea000383ffff */
[----:B------:R-:W-:Y:S05]  /*8040*/  BRA `(.L_x_137) ;  /* 0xffffffac003c7947 */ /* 0x000fea000383ffff */
.L_x_55:
[----:B--2---:R2:W3:Y:S02]  /*8050*/  SYNCS.PHASECHK.TRANS64.TRYWAIT P1, [R2+URZ+0xb0], R5 ;  /* 0x0000b005020075a7 */ /* 0x0044e400080211ff */
[----:B---3--:R-:W-:Y:S05]  /*8060*/  @!P1 NANOSLEEP.SYNCS 0x989680 ;  /* 0x009896800000995d */ /* 0x008fea0003900000 */
[----:B------:R-:W3:Y:S02]  /*8070*/  @!P1 SYNCS.PHASECHK.TRANS64 P1, [R2+URZ+0xb0], R5 ;  /* 0x0000b005020095a7 */ /* 0x000ee400080210ff */
[----:B---3--:R-:W-:Y:S05]  /*8080*/  @!P1 BRA `(.L_x_55) ;  /* 0xfffffffc00f09947 */ /* 0x008fea000383ffff */
[----:B------:R-:W-:Y:S05]  /*8090*/  BRA `(.L_x_138) ;  /* 0xffffffac006c7947 */ /* 0x000fea000383ffff */
.L_x_58:
[----:B------:R-:W-:-:S07]  /*80a0*/  MOV R0, UR4 ;  /* 0x0000000400007c02 */ /* 0x000fce0008000f00 */
.L_x_139:
[----:B--2---:R2:W3:Y:S02]  /*80b0*/  SYNCS.PHASECHK.TRANS64.TRYWAIT P0, [R0+URZ+0xc0], R3 ;  /* 0x0000c003000075a7 */ /* 0x0044e400080011ff */
[----:B---3--:R-:W-:Y:S05]  /*80c0*/  @!P0 NANOSLEEP.SYNCS 0x989680 ;  /* 0x009896800000895d */ /* 0x008fea0003900000 */
[----:B------:R-:W3:Y:S02]  /*80d0*/  @!P0 SYNCS.PHASECHK.TRANS64 P0, [R0+URZ+0xc0], R3 ;  /* 0x0000c003000085a7 */ /* 0x000ee400080010ff */
[----:B---3--:R-:W-:Y:S05]  /*80e0*/  @!P0 BRA `(.L_x_139) ;  /* 0xfffffffc00f08947 */ /* 0x008fea000383ffff */
[----:B------:R-:W-:Y:S05]  /*80f0*/  BRA `(.L_x_57) ;  /* 0xffffffac00c07947 */ /* 0x000fea000383ffff */
.L_x_65:
[----:B-1----:R1:W2:Y:S02]  /*8100*/  SYNCS.PHASECHK.TRANS64.TRYWAIT P1, [R0+URZ+0xb0], R5 ;  /* 0x0000b005000075a7 */ /* 0x0022a400080211ff */
[----:B--2---:R-:W-:Y:S05]  /*8110*/  @!P1 NANOSLEEP.SYNCS 0x989680 ;  /* 0x009896800000995d */ /* 0x004fea0003900000 */
[----:B------:R-:W2:Y:S02]  /*8120*/  @!P1 SYNCS.PHASECHK.TRANS64 P1, [R0+URZ+0xb0], R5 ;  /* 0x0000b005000095a7 */ /* 0x000ea400080210ff */
[----:B--2---:R-:W-:Y:S05]  /*8130*/  @!P1 BRA `(.L_x_65) ;  /* 0xfffffffc00f09947 */ /* 0x004fea000383ffff */
[----:B------:R-:W-:Y:S05]  /*8140*/  BRA `(.L_x_140) ;  /* 0xffffffb400387947 */ /* 0x000fea000383ffff */
.L_x_66:
[----:B------:R-:W-:-:S07]  /*8150*/  MOV R3, UR31 ;  /* 0x0000001f00037c02 */ /* 0x000fce0008000f00 */
.L_x_141:
[----:B-1----:R1:W2:Y:S02]  /*8160*/  SYNCS.PHASECHK.TRANS64.TRYWAIT P0, [R3+URZ+0xf0], R0 ;  /* 0x0000f000030075a7 */ /* 0x0022a400080011ff */
[----:B--2---:R-:W-:Y:S05]  /*8170*/  @!P0 NANOSLEEP.SYNCS 0x989680 ;  /* 0x009896800000895d */ /* 0x004fea0003900000 */
[----:B------:R-:W2:Y:S02]  /*8180*/  @!P0 SYNCS.PHASECHK.TRANS64 P0, [R3+URZ+0xf0], R0 ;  /* 0x0000f000030085a7 */ /* 0x000ea400080010ff */
[----:B--2---:R-:W-:Y:S05]  /*8190*/  @!P0 BRA `(.L_x_141) ;  /* 0xfffffffc00f08947 */ /* 0x004fea000383ffff */
[----:B------:R-:W-:Y:S05]  /*81a0*/  BRA `(.L_x_142) ;  /* 0xffffffb400887947 */ /* 0x000fea000383ffff */
.L_x_69:
[----:B------:R-:W-:Y:S07]  /*81b0*/  MOV R0, UR5 ;  /* 0x0000000500007c02 */ /* 0x000fee0008000f00 */
.L_x_143:
[----:B-1----:R1:W2:Y:S02]  /*81c0*/  SYNCS.PHASECHK.TRANS64.TRYWAIT P0, [R0+URZ], R3 ;  /* 0x00000003000075a7 */ /* 0x0022a400080011ff */
[----:B--2---:R-:W-:Y:S05]  /*81d0*/  @!P0 NANOSLEEP.SYNCS 0x989680 ;  /* 0x009896800000895d */ /* 0x004fea0003900000 */
[----:B------:R-:W2:Y:S02]  /*81e0*/  @!P0 SYNCS.PHASECHK.TRANS64 P0, [R0+URZ], R3 ;  /* 0x00000003000085a7 */ /* 0x000ea400080010ff */
[----:B--2---:R-:W-:Y:S05]  /*81f0*/  @!P0 BRA `(.L_x_143) ;  /* 0xfffffffc00f08947 */ /* 0x004fea000383ffff */
[----:B------:R-:W-:Y:S05]  /*8200*/  BRA `(.L_x_68) ;  /* 0xffffffb400a47947 */ /* 0x000fea000383ffff */
.L_x_72:
[----:B------:R-:W-:-:S07]  /*8210*/  MOV R0, UR4 ;  /* 0x0000000400007c02 */ /* 0x000fce0008000f00 */
.L_x_144:
[----:B--2---:R2:W4:Y:S02]  /*8220*/  SYNCS.PHASECHK.TRANS64.TRYWAIT P0, [R0+URZ], R3 ;  /* 0x00000003000075a7 */ /* 0x00452400080011ff */
[----:B----4-:R-:W-:Y:S05]  /*8230*/  @!P0 NANOSLEEP.SYNCS 0x989680 ;  /* 0x009896800000895d */ /* 0x010fea0003900000 */
[----:B------:R-:W4:Y:S02]  /*8240*/  @!P0 SYNCS.PHASECHK.TRANS64 P0, [R0+URZ], R3 ;  /* 0x00000003000085a7 */ /* 0x000f2400080010ff */
[----:B----4-:R-:W-:Y:S05]  /*8250*/  @!P0 BRA `(.L_x_144) ;  /* 0xfffffffc00f08947 */ /* 0x010fea000383ffff */
[----:B------:R-:W-:Y:S05]  /*8260*/  BRA `(.L_x_145) ;  /* 0xffffffb800807947 */ /* 0x000fea000383ffff */
.L_x_73:
[----:B------:R-:W-:-:S07]  /*8270*/  MOV R0, UR5 ;  /* 0x0000000500007c02 */ /* 0x000fce0008000f00 */
.L_x_146:
[----:B-1----:R1:W2:Y:S02]  /*8280*/  SYNCS.PHASECHK.TRANS64.TRYWAIT P0, [R0+URZ], R3 ;  /* 0x00000003000075a7 */ /* 0x0022a400080011ff */
[----:B--2---:R-:W-:Y:S05]  /*8290*/  @!P0 NANOSLEEP.SYNCS 0x989680 ;  /* 0x009896800000895d */ /* 0x004fea0003900000 */
[----:B------:R-:W2:Y:S02]  /*82a0*/  @!P0 SYNCS.PHASECHK.TRANS64 P0, [R0+URZ], R3 ;  /* 0x00000003000085a7 */ /* 0x000ea400080010ff */
[----:B--2---:R-:W-:Y:S05]  /*82b0*/  @!P0 BRA `(.L_x_146) ;  /* 0xfffffffc00f08947 */ /* 0x004fea000383ffff */
[----:B------:R-:W-:Y:S05]  /*82c0*/  BRA `(.L_x_147) ;  /* 0xffffffb8008c7947 */ /* 0x000fea000383ffff */
.L_x_74:
[----:B------:R-:W-:-:S07]  /*82d0*/  MOV R0, UR5 ;  /* 0x0000000500007c02 */ /* 0x000fce0008000f00 */
.L_x_148:
[----:B-1----:R1:W2:Y:S02]  /*82e0*/  SYNCS.PHASECHK.TRANS64.TRYWAIT P0, [R0+URZ], R3 ;  /* 0x00000003000075a7 */ /* 0x0022a400080011ff */
[----:B--2---:R-:W-:Y:S05]  /*82f0*/  @!P0 NANOSLEEP.SYNCS 0x989680 ;  /* 0x009896800000895d */ /* 0x004fea0003900000 */
[----:B------:R-:W2:Y:S02]  /*8300*/  @!P0 SYNCS.PHASECHK.TRANS64 P0, [R0+URZ], R3 ;  /* 0x00000003000085a7 */ /* 0x000ea400080010ff */
[----:B--2---:R-:W-:Y:S05]  /*8310*/  @!P0 BRA `(.L_x_148) ;  /* 0xfffffffc00f08947 */ /* 0x004fea000383ffff */
[----:B------:R-:W-:Y:S05]  /*8320*/  BRA `(.L_x_149) ;  /* 0xffffffb800987947 */ /* 0x000fea000383ffff */
.L_x_75:
[----:B------:R-:W-:-:S07]  /*8330*/  MOV R0, UR4 ;  /* 0x0000000400007c02 */ /* 0x000fce0008000f00 */
.L_x_150:
[----:B-1----:R1:W2:Y:S02]  /*8340*/  SYNCS.PHASECHK.TRANS64.TRYWAIT P0, [R0+URZ], R3 ;  /* 0x00000003000075a7 */ /* 0x0022a400080011ff */
[----:B--2---:R-:W-:Y:S05]  /*8350*/  @!P0 NANOSLEEP.SYNCS 0x989680 ;  /* 0x009896800000895d */ /* 0x004fea0003900000 */
[----:B------:R-:W2:Y:S02]  /*8360*/  @!P0 SYNCS.PHASECHK.TRANS64 P0, [R0+URZ], R3 ;  /* 0x00000003000085a7 */ /* 0x000ea400080010ff */
[----:B--2---:R-:W-:Y:S05]  /*8370*/  @!P0 BRA `(.L_x_150) ;  /* 0xfffffffc00f08947 */ /* 0x004fea000383ffff */
[----:B------:R-:W-:Y:S05]  /*8380*/  BRA `(.L_x_151) ;  /* 0xffffffb800a47947 */ /* 0x000fea000383ffff */
.L_x_80:
[----:B-1----:R1:W2:Y:S02]  /*8390*/  SYNCS.PHASECHK.TRANS64.TRYWAIT P0, [R8+URZ+0xb0], R5 ;  /* 0x0000b005080075a7 */ /* 0x0022a400080011ff */
[----:B--2---:R-:W-:Y:S05]  /*83a0*/  @!P0 NANOSLEEP.SYNCS 0x989680 ;  /* 0x009896800000895d */ /* 0x004fea0003900000 */
[----:B------:R-:W2:Y:S02]  /*83b0*/  @!P0 SYNCS.PHASECHK.TRANS64 P0, [R8+URZ+0xb0], R5 ;  /* 0x0000b005080085a7 */ /* 0x000ea400080010ff */
[----:B--2---:R-:W-:Y:S05]  /*83c0*/  @!P0 BRA `(.L_x_80) ;  /* 0xfffffffc00f08947 */ /* 0x004fea000383ffff */
[----:B------:R-:W-:Y:S05]  /*83d0*/  BRA `(.L_x_152) ;  /* 0xffffffbc00d87947 */ /* 0x000fea000383ffff */
.L_x_83:
[----:B------:R-:W-:Y:S07]  /*83e0*/  MOV R0, UR21 ;  /* 0x0000001500007c02 */ /* 0x000fee0008000f00 */
.L_x_153:
[----:B-1----:R1:W2:Y:S02]  /*83f0*/  SYNCS.PHASECHK.TRANS64.TRYWAIT P1, [R0+URZ+0xa8], R5 ;  /* 0x0000a805000075a7 */ /* 0x0022a400080211ff */
[----:B--2---:R-:W-:Y:S05]  /*8400*/  @!P1 NANOSLEEP.SYNCS 0x989680 ;  /* 0x009896800000995d */ /* 0x004fea0003900000 */
[----:B------:R-:W2:Y:S02]  /*8410*/  @!P1 SYNCS.PHASECHK.TRANS64 P1, [R0+URZ+0xa8], R5 ;  /* 0x0000a805000095a7 */ /* 0x000ea400080210ff */
[----:B--2---:R-:W-:Y:S05]  /*8420*/  @!P1 BRA `(.L_x_153) ;  /* 0xfffffffc00f09947 */ /* 0x004fea000383ffff */
[----:B------:R-:W-:Y:S05]  /*8430*/  BRA `(.L_x_82) ;  /* 0xffffffc400547947 */ /* 0x000fea000383ffff */
.L_x_86:
[----:B-1----:R-:W-:Y:S07]  /*8440*/  MOV R5, UR21 ;  /* 0x0000001500057c02 */ /* 0x002fee0008000f00 */
.L_x_154:
[----:B-1----:R1:W2:Y:S02]  /*8450*/  SYNCS.PHASECHK.TRANS64.TRYWAIT P0, [R5+URZ+0x90], R4 ;  /* 0x00009004050075a7 */ /* 0x0022a400080011ff */
[----:B--2---:R-:W-:Y:S05]  /*8460*/  @!P0 NANOSLEEP.SYNCS 0x989680 ;  /* 0x009896800000895d */ /* 0x004fea0003900000 */
[----:B------:R-:W2:Y:S02]  /*8470*/  @!P0 SYNCS.PHASECHK.TRANS64 P0, [R5+URZ+0x90], R4 ;  /* 0x00009004050085a7 */ /* 0x000ea400080010ff */
[----:B--2---:R-:W-:Y:S05]  /*8480*/  @!P0 BRA `(.L_x_154) ;  /* 0xfffffffc00f08947 */ /* 0x004fea000383ffff */
[----:B------:R-:W-:Y:S05]  /*8490*/  BRA `(.L_x_155) ;  /* 0xffffffc400ac7947 */ /* 0x000fea000383ffff */
.L_x_87:
[----:B------:R-:W-:Y:S07]  /*84a0*/  MOV R5, UR21 ;  /* 0x0000001500057c02 */ /* 0x000fee0008000f00 */
.L_x_156:
[----:B-1----:R1:W2:Y:S02]  /*84b0*/  SYNCS.PHASECHK.TRANS64.TRYWAIT P0, [R5+URZ+0x98], R4 ;  /* 0x00009804050075a7 */ /* 0x0022a400080011ff */
[----:B--2---:R-:W-:Y:S05]  /*84c0*/  @!P0 NANOSLEEP.SYNCS 0x989680 ;  /* 0x009896800000895d */ /* 0x004fea0003900000 */
[----:B------:R-:W2:Y:S02]  /*84d0*/  @!P0 SYNCS.PHASECHK.TRANS64 P0, [R5+URZ+0x98], R4 ;  /* 0x00009804050085a7 */ /* 0x000ea400080010ff */
[----:B--2---:R-:W-:Y:S05]  /*84e0*/  @!P0 BRA `(.L_x_156) ;  /* 0xfffffffc00f08947 */ /* 0x004fea000383ffff */
[----:B------:R-:W-:Y:S05]  /*84f0*/  BRA `(.L_x_157) ;  /* 0xffffffc400ec7947 */ /* 0x000fea000383ffff */
.L_x_89:
[----:B------:R-:W-:-:S07]  /*8500*/  MOV R0, UR21 ;  /* 0x0000001500007c02 */ /* 0x000fce0008000f00 */
.L_x_158:
[----:B-1----:R1:W2:Y:S02]  /*8510*/  SYNCS.PHASECHK.TRANS64.TRYWAIT P0, [R0+URZ+0x90], R3 ;  /* 0x00009003000075a7 */ /* 0x0022a400080011ff */
[----:B--2---:R-:W-:Y:S05]  /*8520*/  @!P0 NANOSLEEP.SYNCS 0x989680 ;  /* 0x009896800000895d */ /* 0x004fea0003900000 */
[----:B------:R-:W2:Y:S02]  /*8530*/  @!P0 SYNCS.PHASECHK.TRANS64 P0, [R0+URZ+0x90], R3 ;  /* 0x00009003000085a7 */ /* 0x000ea400080010ff */
[----:B--2---:R-:W-:Y:S05]  /*8540*/  @!P0 BRA `(.L_x_158) ;  /* 0xfffffffc00f08947 */ /* 0x004fea000383ffff */
[----:B------:R-:W-:Y:S05]  /*8550*/  BRA `(.L_x_159) ;  /* 0xffffffc8005c7947 */ /* 0x000fea000383ffff */
.L_x_91:
[----:B-1----:R1:W2:Y:S02]  /*8560*/  SYNCS.PHASECHK.TRANS64.TRYWAIT P0, [R3+URZ+0xb0], R0 ;  /* 0x0000b000030075a7 */ /* 0x0022a400080011ff */
[----:B--2---:R-:W-:Y:S05]  /*8570*/  @!P0 NANOSLEEP.SYNCS 0x989680 ;  /* 0x009896800000895d */ /* 0x004fea0003900000 */
[----:B------:R-:W2:Y:S02]  /*8580*/  @!P0 SYNCS.PHASECHK.TRANS64 P0, [R3+URZ+0xb0], R0 ;  /* 0x0000b000030085a7 */ /* 0x000ea400080010ff */
[----:B--2---:R-:W-:Y:S05]  /*8590*/  @!P0 BRA `(.L_x_91) ;  /* 0xfffffffc00f08947 */ /* 0x004fea000383ffff */
[----:B------:R-:W-:Y:S05]  /*85a0*/  BRA `(.L_x_160) ;  /* 0xffffffcc00247947 */ /* 0x000fea000383ffff */
.L_x_102:
[----:B--2---:R2:W1:Y:S02]  /*85b0*/  SYNCS.PHASECHK.TRANS64.TRYWAIT P1, [R2+URZ+0x80], R5 ;  /* 0x00008005020075a7 */ /* 0x00446400080211ff */
[----:B-1----:R-:W-:Y:S05]  /*85c0*/  @!P1 NANOSLEEP.SYNCS 0x989680 ;  /* 0x009896800000995d */ /* 0x002fea0003900000 */
[----:B------:R-:W1:Y:S02]  /*85d0*/  @!P1 SYNCS.PHASECHK.TRANS64 P1, [R2+URZ+0x80], R5 ;  /* 0x00008005020095a7 */ /* 0x000e6400080210ff */
[----:B-1----:R-:W-:Y:S05]  /*85e0*/  @!P1 BRA `(.L_x_102) ;  /* 0xfffffffc00f09947 */ /* 0x002fea000383ffff */
[----:B------:R-:W-:Y:S05]  /*85f0*/  BRA `(.L_x_101) ;  /* 0xffffffd800987947 */ /* 0x000fea000383ffff */
.L_x_104:
[----:B--2---:R2:W4:Y:S02]  /*8600*/  SYNCS.PHASECHK.TRANS64.TRYWAIT P0, [R100+URZ+0xd0], R3 ;  /* 0x0000d003640075a7 */ /* 0x00452400080011ff */
[----:B----4-:R-:W-:Y:S05]  /*8610*/  @!P0 NANOSLEEP.SYNCS 0x989680 ;  /* 0x009896800000895d */ /* 0x010fea0003900000 */
[----:B------:R-:W4:Y:S02]  /*8620*/  @!P0 SYNCS.PHASECHK.TRANS64 P0, [R100+URZ+0xd0], R3 ;  /* 0x0000d003640085a7 */ /* 0x000f2400080010ff */
[----:B----4-:R-:W-:Y:S05]  /*8630*/  @!P0 BRA `(.L_x_104) ;  /* 0xfffffffc00f08947 */ /* 0x010fea000383ffff */
[----:B------:R-:W-:Y:S05]  /*8640*/  BRA `(.L_x_103) ;  /* 0xffffffd800e87947 */ /* 0x000fea000383ffff */
.L_x_112:
[----:B---3--:R3:W4:Y:S02]  /*8650*/  SYNCS.PHASECHK.TRANS64.TRYWAIT P0, [R109+URZ+0x80], R4 ;  /* 0x000080046d0075a7 */ /* 0x00872400080011ff */
[----:B----4-:R-:W-:Y:S05]  /*8660*/  @!P0 NANOSLEEP.SYNCS 0x989680 ;  /* 0x009896800000895d */ /* 0x010fea0003900000 */
[----:B------:R-:W4:Y:S02]  /*8670*/  @!P0 SYNCS.PHASECHK.TRANS64 P0, [R109+URZ+0x80], R4 ;  /* 0x000080046d0085a7 */ /* 0x000f2400080010ff */
[----:B----4-:R-:W-:Y:S05]  /*8680*/  @!P0 BRA `(.L_x_112) ;  /* 0xfffffffc00f08947 */ /* 0x010fea000383ffff */
[----:B------:R-:W-:Y:S05]  /*8690*/  BRA `(.L_x_111) ;  /* 0xffffffe400dc7947 */ /* 0x000fea000383ffff */
        .weak           $__internal_0_$__cuda_sm10x_tcgen05_guardrail_trap_col_being_dealloced_not_returned_by_alloc
        .type           $__internal_0_$__cuda_sm10x_tcgen05_guardrail_trap_col_being_dealloced_not_returned_by_alloc,@function
        .size           $__internal_0_$__cuda_sm10x_tcgen05_guardrail_trap_col_being_dealloced_not_returned_by_alloc,($__internal_1_$__cuda_sm10x_tcgen05_guardrail_trap_phase_invalid_during_alloc - $__internal_0_$__cuda_sm10x_tcgen05_guardrail_trap_col_being_dealloced_not_returned_by_alloc)
$__internal_0_$__cuda_sm10x_tcgen05_guardrail_trap_col_being_dealloced_not_returned_by_alloc:
[----:B------:R-:W-:Y:S05]  /*86a0*/  BPT.TRAP 0x1 ;  /* 0x000000040000795c */ /* 0x000fea0000300000 */
[----:B------:R-:W-:-:S04]  /*86b0*/  HFMA2 R3, -RZ, RZ, 0, 0 ;  /* 0x00000000ff037431 */ /* 0x000fc800000001ff */
[----:B------:R-:W-:Y:S05]  /*86c0*/  RET.REL.NODEC R2 `(_ZN7cutlass13device_kernelINS_4gemm6kernel13GemmUniversalIN4cute5tupleIJiiiiEEENS1_10collective13CollectiveMmaINS1_35MainloopSm100TmaUmmaWarpSpecializedILi8ELi2ELi4ENS5_IJNS4_1CILi2EEENSA_ILi1EEESC_EEEEENS5_IJNSA_ILi64EEENSA_ILi128EEESG_EEENS_12float_e5m2_tENS5_IJlSC_lEEESI_SJ_NS4_8TiledMMAINS4_8MMA_AtomIJNS4_10MMA_TraitsINS4_19SM100_MMA_F8F6F4_SSEJSI_SI_fSF_SG_NS4_17integral_constantINS4_4UMMA5MajorELSQ_0EEESR_NSO_INSP_7ScaleInELSS_0EEEST_EEEEEENS4_6LayoutINS5_IJSC_SC_SC_EEENS5_IJNSA_ILi0EEESY_SY_EEEEENS5_IJNS4_10UnderscoreES11_S11_EEEEENS4_13SM90_TMA_LOADENS4_14ComposedLayoutINS4_7SwizzleILi3ELi4ELi3EEENS4_18smem_ptr_flag_bitsILi8EEENSW_INS5_IJNSA_ILi8EEESG_EEENS5_IJSG_SC_EEEEEEEvNS4_8identityENS4_23SM90_TMA_LOAD_MULTICASTES1E_vS1F_EENS_8epilogue10collective18CollectiveEpilogueINS1I_23Sm100TmaWarpSpecializedILi2ELi2ELi32ELb0ELb0EEEJSH_NS5_IJNSW_ISF_SC_EES1N_EEESI_SJ_SI_SJ_NS1I_6fusion15FusionCallbacksIS1M_NS1P_17LinearCombinationISI_fSI_fLNS_15FloatRoundStyleE2EEESH_S1O_JEEENS4_5SM1004TMEM4LOAD26SM100_TMEM_LOAD_16dp32b32xES14_NS15_INS16_ILi2ELi4ELi3EEES19_NSW_INS5_IJS1A_SF_EEENS5_IJSF_SC_EEEEEEENS4_39AutoVectorizingCopyWithAssumedAlignmentILi128EEENS4_14SM90_TMA_STOREES23_S25_S25_EEEvvEEEEvNT_6ParamsE) ;  /* 0xffffff78024c7950 */ /* 0x000fea0003c3ffff */
        .weak           $__internal_1_$__cuda_sm10x_tcgen05_guardrail_trap_phase_invalid_during_alloc
        .type           $__internal_1_$__cuda_sm10x_tcgen05_guardrail_trap_phase_invalid_during_alloc,@function
        .size           $__internal_1_$__cuda_sm10x_tcgen05_guardrail_trap_phase_invalid_during_alloc,($__internal_2_$__cuda_sm10x_tcgen05_guardrail_trap_unallocated_columns_being_dealloced - $__internal_1_$__cuda_sm10x_tcgen05_guardrail_trap_phase_invalid_during_alloc)
$__internal_1_$__cuda_sm10x_tcgen05_guardrail_trap_phase_invalid_during_alloc:
[----:B------:R-:W-:Y:S05]  /*86d0*/  BPT.TRAP 0x1 ;  /* 0x000000040000795c */ /* 0x000fea0000300000 */
[----:B------:R-:W-:-:S04]  /*86e0*/  MOV R5, 0x0 ;  /* 0x0000000000057802 */ /* 0x000fc80000000f00 */
[----:B------:R-:W-:Y:S05]  /*86f0*/  RET.REL.NODEC R4 `(_ZN7cutlass13device_kernelINS_4gemm6kernel13GemmUniversalIN4cute5tupleIJiiiiEEENS1_10collective13CollectiveMmaINS1_35MainloopSm100TmaUmmaWarpSpecializedILi8ELi2ELi4ENS5_IJNS4_1CILi2EEENSA_ILi1EEESC_EEEEENS5_IJNSA_ILi64EEENSA_ILi128EEESG_EEENS_12float_e5m2_tENS5_IJlSC_lEEESI_SJ_NS4_8TiledMMAINS4_8MMA_AtomIJNS4_10MMA_TraitsINS4_19SM100_MMA_F8F6F4_SSEJSI_SI_fSF_SG_NS4_17integral_constantINS4_4UMMA5MajorELSQ_0EEESR_NSO_INSP_7ScaleInELSS_0EEEST_EEEEEENS4_6LayoutINS5_IJSC_SC_SC_EEENS5_IJNSA_ILi0EEESY_SY_EEEEENS5_IJNS4_10UnderscoreES11_S11_EEEEENS4_13SM90_TMA_LOADENS4_14ComposedLayoutINS4_7SwizzleILi3ELi4ELi3EEENS4_18smem_ptr_flag_bitsILi8EEENSW_INS5_IJNSA_ILi8EEESG_EEENS5_IJSG_SC_EEEEEEEvNS4_8identityENS4_23SM90_TMA_LOAD_MULTICASTES1E_vS1F_EENS_8epilogue10collective18CollectiveEpilogueINS1I_23Sm100TmaWarpSpecializedILi2ELi2ELi32ELb0ELb0EEEJSH_NS5_IJNSW_ISF_SC_EES1N_EEESI_SJ_SI_SJ_NS1I_6fusion15FusionCallbacksIS1M_NS1P_17LinearCombinationISI_fSI_fLNS_15FloatRoundStyleE2EEESH_S1O_JEEENS4_5SM1004TMEM4LOAD26SM100_TMEM_LOAD_16dp32b32xES14_NS15_INS16_ILi2ELi4ELi3EEES19_NSW_INS5_IJS1A_SF_EEENS5_IJSF_SC_EEEEEEENS4_39AutoVectorizingCopyWithAssumedAlignmentILi128EEENS4_14SM90_TMA_STOREES23_S25_S25_EEEvvEEEEvNT_6ParamsE) ;  /* 0xffffff7804407950 */ /* 0x000fea0003c3ffff */
        .weak           $__internal_2_$__cuda_sm10x_tcgen05_guardrail_trap_unallocated_columns_being_dealloced
        .type           $__internal_2_$__cuda_sm10x_tcgen05_guardrail_trap_unallocated_columns_being_dealloced,@function
        .size           $__internal_2_$__cuda_sm10x_tcgen05_guardrail_trap_unallocated_columns_being_dealloced,(.L_x_162 - $__internal_2_$__cuda_sm10x_tcgen05_guardrail_trap_unallocated_columns_being_dealloced)
$__internal_2_$__cuda_sm10x_tcgen05_guardrail_trap_unallocated_columns_being_dealloced:
[----:B------:R-:W-:Y:S05]  /*8700*/  BPT.TRAP 0x1 ;  /* 0x000000040000795c */ /* 0x000fea0000300000 */
[----:B------:R-:W-:-:S04]  /*8710*/  HFMA2 R3, -RZ, RZ, 0, 0 ;  /* 0x00000000ff037431 */ /* 0x000fc800000001ff */
[----:B------:R-:W-:Y:S05]  /*8720*/  RET.REL.NODEC R2 `(_ZN7cutlass13device_kernelINS_4gemm6kernel13GemmUniversalIN4cute5tupleIJiiiiEEENS1_10collective13CollectiveMmaINS1_35MainloopSm100TmaUmmaWarpSpecializedILi8ELi2ELi4ENS5_IJNS4_1CILi2EEENSA_ILi1EEESC_EEEEENS5_IJNSA_ILi64EEENSA_ILi128EEESG_EEENS_12float_e5m2_tENS5_IJlSC_lEEESI_SJ_NS4_8TiledMMAINS4_8MMA_AtomIJNS4_10MMA_TraitsINS4_19SM100_MMA_F8F6F4_SSEJSI_SI_fSF_SG_NS4_17integral_constantINS4_4UMMA5MajorELSQ_0EEESR_NSO_INSP_7ScaleInELSS_0EEEST_EEEEEENS4_6LayoutINS5_IJSC_SC_SC_EEENS5_IJNSA_ILi0EEESY_SY_EEEEENS5_IJNS4_10UnderscoreES11_S11_EEEEENS4_13SM90_TMA_LOADENS4_14ComposedLayoutINS4_7SwizzleILi3ELi4ELi3EEENS4_18smem_ptr_flag_bitsILi8EEENSW_INS5_IJNSA_ILi8EEESG_EEENS5_IJSG_SC_EEEEEEEvNS4_8identityENS4_23SM90_TMA_LOAD_MULTICASTES1E_vS1F_EENS_8epilogue10collective18CollectiveEpilogueINS1I_23Sm100TmaWarpSpecializedILi2ELi2ELi32ELb0ELb0EEEJSH_NS5_IJNSW_ISF_SC_EES1N_EEESI_SJ_SI_SJ_NS1I_6fusion15FusionCallbacksIS1M_NS1P_17LinearCombinationISI_fSI_fLNS_15FloatRoundStyleE2EEESH_S1O_JEEENS4_5SM1004TMEM4LOAD26SM100_TMEM_LOAD_16dp32b32xES14_NS15_INS16_ILi2ELi4ELi3EEES19_NSW_INS5_IJS1A_SF_EEENS5_IJSF_SC_EEEEEEENS4_39AutoVectorizingCopyWithAssumedAlignmentILi128EEENS4_14SM90_TMA_STOREES23_S25_S25_EEEvvEEEEvNT_6ParamsE) ;  /* 0xffffff7802347950 */ /* 0x000fea0003c3ffff */
.L_x_161:
[----:B------:R-:W-:-:S00]  /*8730*/  BRA `(.L_x_161) ;  /* 0xfffffffc00fc7947 */ /* 0x000fc0000383ffff */
[----:B------:R-:W-:-:S00]  /*8740*/  NOP ;  /* 0x0000000000007918 */ /* 0x000fc00000000000 */
        /* <DEDUP_REMOVED lines=11> */
.L_x_162:


//--------------------- .nv.global.init           --------------------------
	.section	.nv.global.init,"aw",@progbits
.nv.global.init:
	.type		$str$27,@object
	.size		$str$27,($str$28 - $str$27)
$str$27:
        /*0000*/ 	.byte	0x28, 0x61, 0x64, 0x64, 0x72, 0x65, 0x73, 0x73, 0x20, 0x26, 0x20, 0x6d, 0x61, 0x73, 0x6b, 0x29
        /*0010*/ 	.byte	0x20, 0x3d, 0x3d, 0x20, 0x30, 0x00
	.type		$str$28,@object
	.size		$str$28,($str$26 - $str$28)
$str$28:
        /*0016*/ 	.byte	0x2f, 0x74, 0x6d, 0x70, 0x2f, 0x63, 0x75, 0x74, 0x6c, 0x61, 0x73, 0x73, 0x5f, 0x73, 0x77, 0x65
        /*0026*/ 	.byte	0x65, 0x70, 0x5f, 0x73, 0x72, 0x63, 0x2f, 0x69, 0x6e, 0x63, 0x6c, 0x75, 0x64, 0x65, 0x2f, 0x63
        /*0036*/ 	.byte	0x75, 0x74, 0x65, 0x2f, 0x70, 0x6f, 0x69, 0x6e, 0x74, 0x65, 0x72, 0x5f, 0x66, 0x6c, 0x61, 0x67
        /*0046*/ 	.byte	0x67, 0x65, 0x64, 0x2e, 0x68, 0x70, 0x70, 0x00
	.type		$str$26,@object
	.size		$str$26,($str$25 - $str$26)
$str$26:
        /*004e*/ 	.byte	0x2f, 0x74, 0x6d, 0x70, 0x2f, 0x63, 0x75, 0x74, 0x6c, 0x61, 0x73, 0x73, 0x5f, 0x73, 0x77, 0x65
        /*005e*/ 	.byte	0x65, 0x70, 0x5f, 0x73, 0x72, 0x63, 0x2f, 0x69, 0x6e, 0x63, 0x6c, 0x75, 0x64, 0x65, 0x2f, 0x63
        /*006e*/ 	.byte	0x75, 0x74, 0x65, 0x2f, 0x61, 0x74, 0x6f, 0x6d, 0x2f, 0x63, 0x6f, 0x70, 0x79, 0x5f, 0x74, 0x72
        /*007e*/ 	.byte	0x61, 0x69, 0x74, 0x73, 0x5f, 0x73, 0x6d, 0x31, 0x30, 0x30, 0x2e, 0x68, 0x70, 0x70, 0x00
	.type		$str$25,@object
	.size		$str$25,(__unnamed_1 - $str$25)
$str$25:
        /*008d*/ 	.byte	0x28, 0x28, 0x75, 0x69, 0x6e, 0x74, 0x33, 0x32, 0x5f, 0x74, 0x28, 0x74, 0x68, 0x72, 0x65, 0x61
        /*009d*/ 	.byte	0x64, 0x49, 0x64, 0x78, 0x2e, 0x78, 0x29, 0x20, 0x2f, 0x20, 0x33, 0x32, 0x29, 0x20, 0x25, 0x20
        /*00ad*/ 	.byte	0x34, 0x29, 0x20, 0x3d, 0x3d, 0x20, 0x28, 0x28, 0x28, 0x74, 0x6d, 0x65, 0x6d, 0x5f, 0x61, 0x64
        /*00bd*/ 	.byte	0x64, 0x72, 0x20, 0x3e, 0x3e, 0x20, 0x31, 0x36, 0x29, 0x20, 0x2f, 0x20, 0x33, 0x32, 0x29, 0x20
        /*00cd*/ 	.byte	0x25, 0x20, 0x34, 0x29, 0x00
	.type		__unnamed_1,@object
	.size		__unnamed_1,(__unnamed_2 - __unnamed_1)
__unnamed_1:
        /*00d2*/ 	.byte	0x61, 0x75, 0x74, 0x6f, 0x20, 0x63, 0x75, 0x74, 0x65, 0x3a, 0x3a, 0x61, 0x73, 0x5f, 0x70, 0x6f
        /* <DEDUP_REMOVED lines=24> */
        /*0262*/ 	.byte	0x3c, 0x34, 0x30, 0x39, 0x36, 0x3e, 0x3e, 0x3e, 0x3e, 0x5d, 0x00
	.type		__unnamed_2,@object
	.size		__unnamed_2,(.L_2 - __unnamed_2)
__unnamed_2:
        /* <DEDUP_REMOVED lines=40> */
        /*04ed*/ 	.byte	0x74, 0x65, 0x3a, 0x3a, 0x43, 0x3c, 0x30, 0x3e, 0x3e, 0x3e, 0x3e, 0x5d, 0x00
.L_2:


//--------------------- .nv.shared._ZN7cutlass13device_kernelINS_4gemm6kernel13GemmUniversalIN4cute5tupleIJiiiiEEENS1_10collective13CollectiveMmaINS1_35MainloopSm100TmaUmmaWarpSpecializedILi8ELi2ELi4ENS5_IJNS4_1CILi2EEENSA_ILi1EEESC_EEEEENS5_IJNSA_ILi64EEENSA_ILi128EEESG_EEENS_12float_e5m2_tENS5_IJlSC_lEEESI_SJ_NS4_8TiledMMAINS4_8MMA_AtomIJNS4_10MMA_TraitsINS4_19SM100_MMA_F8F6F4_SSEJSI_SI_fSF_SG_NS4_17integral_constantINS4_4UMMA5MajorELSQ_0EEESR_NSO_INSP_7ScaleInELSS_0EEEST_EEEEEENS4_6LayoutINS5_IJSC_SC_SC_EEENS5_IJNSA_ILi0EEESY_SY_EEEEENS5_IJNS4_10UnderscoreES11_S11_EEEEENS4_13SM90_TMA_LOADENS4_14ComposedLayoutINS4_7SwizzleILi3ELi4ELi3EEENS4_18smem_ptr_flag_bitsILi8EEENSW_INS5_IJNSA_ILi8EEESG_EEENS5_IJSG_SC_EEEEEEEvNS4_8identityENS4_23SM90_TMA_LOAD_MULTICASTES1E_vS1F_EENS_8epilogue10collective18CollectiveEpilogueINS1I_23Sm100TmaWarpSpecializedILi2ELi2ELi32ELb0ELb0EEEJSH_NS5_IJNSW_ISF_SC_EES1N_EEESI_SJ_SI_SJ_NS1I_6fusion15FusionCallbacksIS1M_NS1P_17LinearCombinationISI_fSI_fLNS_15FloatRoundStyleE2EEESH_S1O_JEEENS4_5SM1004TMEM4LOAD26SM100_TMEM_LOAD_16dp32b32xES14_NS15_INS16_ILi2ELi4ELi3EEES19_NSW_INS5_IJS1A_SF_EEENS5_IJSF_SC_EEEEEEENS4_39AutoVectorizingCopyWithAssumedAlignmentILi128EEENS4_14SM90_TMA_STOREES23_S25_S25_EEEvvEEEEvNT_6ParamsE --------------------------
	.section	.nv.shared._ZN7cutlass13device_kernelINS_4gemm6kernel13GemmUniversalIN4cute5tupleIJiiiiEEENS1_10collective13CollectiveMmaINS1_35MainloopSm100TmaUmmaWarpSpecializedILi8ELi2ELi4ENS5_IJNS4_1CILi2EEENSA_ILi1EEESC_EEEEENS5_IJNSA_ILi64EEENSA_ILi128EEESG_EEENS_12float_e5m2_tENS5_IJlSC_lEEESI_SJ_NS4_8TiledMMAINS4_8MMA_AtomIJNS4_10MMA_TraitsINS4_19SM100_MMA_F8F6F4_SSEJSI_SI_fSF_SG_NS4_17integral_constantINS4_4UMMA5MajorELSQ_0EEESR_NSO_INSP_7ScaleInELSS_0EEEST_EEEEEENS4_6LayoutINS5_IJSC_SC_SC_EEENS5_IJNSA_ILi0EEESY_SY_EEEEENS5_IJNS4_10UnderscoreES11_S11_EEEEENS4_13SM90_TMA_LOADENS4_14ComposedLayoutINS4_7SwizzleILi3ELi4ELi3EEENS4_18smem_ptr_flag_bitsILi8EEENSW_INS5_IJNSA_ILi8EEESG_EEENS5_IJSG_SC_EEEEEEEvNS4_8identityENS4_23SM90_TMA_LOAD_MULTICASTES1E_vS1F_EENS_8epilogue10collective18CollectiveEpilogueINS1I_23Sm100TmaWarpSpecializedILi2ELi2ELi32ELb0ELb0EEEJSH_NS5_IJNSW_ISF_SC_EES1N_EEESI_SJ_SI_SJ_NS1I_6fusion15FusionCallbacksIS1M_NS1P_17LinearCombinationISI_fSI_fLNS_15FloatRoundStyleE2EEESH_S1O_JEEENS4_5SM1004TMEM4LOAD26SM100_TMEM_LOAD_16dp32b32xES14_NS15_INS16_ILi2ELi4ELi3EEES19_NSW_INS5_IJS1A_SF_EEENS5_IJSF_SC_EEEEEEENS4_39AutoVectorizingCopyWithAssumedAlignmentILi128EEENS4_14SM90_TMA_STOREES23_S25_S25_EEEvvEEEEvNT_6ParamsE,"aw",@nobits
	.sectionflags	@""
	.align	16
	.zero		1024


//--------------------- .nv.shared.reserved.0     --------------------------
	.section	.nv.shared.reserved.0,"aw",@nobits
	.weak		__nv_reservedSMEM_offset_0_alias
	.size		__nv_reservedSMEM_offset_0_alias, 0, 64
	.other		__nv_reservedSMEM_offset_0_alias,@"STO_CUDA_RESERVED_SHARED STV_DEFAULT"
__nv_reservedSMEM_offset_0_alias:
	.zero		0
.nv.shared.reserved.0:
	.zero		64
	.weak		__nv_reservedSMEM_tcgen05_partition
	.type		__nv_reservedSMEM_tcgen05_partition,@object
	.size		__nv_reservedSMEM_tcgen05_partition,(.L_0 - __nv_reservedSMEM_tcgen05_partition)
__nv_reservedSMEM_tcgen05_partition:
	.zero		32
.L_0:


//--------------------- .nv.global                --------------------------
	.section	.nv.global,"aw",@nobits
.nv.global:
	.type		_ZN39_INTERNAL_53500340_4_k_cu_09dbb34d_97374cute1_E,@object
	.size		_ZN39_INTERNAL_53500340_4_k_cu_09dbb34d_97374cute1_E,(_ZN39_INTERNAL_53500340_4_k_cu_09dbb34d_97374cuda3std3__45__cpo6cbeginE - _ZN39_INTERNAL_53500340_4_k_cu_09dbb34d_97374cute1_E)
_ZN39_INTERNAL_53500340_4_k_cu_09dbb34d_97374cute1_E:
	.zero		1
	.type		_ZN39_INTERNAL_53500340_4_k_cu_09dbb34d_97374cuda3std3__45__cpo6cbeginE,@object
	.size		_ZN39_INTERNAL_53500340_4_k_cu_09dbb34d_97374cuda3std3__45__cpo6cbeginE,(_ZN39_INTERNAL_53500340_4_k_cu_09dbb34d_97374cuda3std3__48in_placeE - _ZN39_INTERNAL_53500340_4_k_cu_09dbb34d_97374cuda3std3__45__cpo6cbeginE)
_ZN39_INTERNAL_53500340_4_k_cu_09dbb34d_97374cuda3std3__45__cpo6cbeginE:
	.zero		1
	.type		_ZN39_INTERNAL_53500340_4_k_cu_09dbb34d_97374cuda3std3__48in_placeE,@object
	.size		_ZN39_INTERNAL_53500340_4_k_cu_09dbb34d_97374cuda3std3__48in_placeE,(_ZN39_INTERNAL_53500340_4_k_cu_09dbb34d_97374cuda3std6ranges3__45__cpo9iter_moveE - _ZN39_INTERNAL_53500340_4_k_cu_09dbb34d_97374cuda3std3__48in_placeE)
_ZN39_INTERNAL_53500340_4_k_cu_09dbb34d_97374cuda3std3__48in_placeE:
	.zero		1
	.type		_ZN39_INTERNAL_53500340_4_k_cu_09dbb34d_97374cuda3std6ranges3__45__cpo9iter_moveE,@object
	.size		_ZN39_INTERNAL_53500340_4_k_cu_09dbb34d_97374cuda3std6ranges3__45__cpo9iter_moveE,(_ZN39_INTERNAL_53500340_4_k_cu_09dbb34d_97374cuda3std3__45__cpo5beginE - _ZN39_INTERNAL_53500340_4_k_cu_09dbb34d_97374cuda3std6ranges3__45__cpo9iter_moveE)
_ZN39_INTERNAL_53500340_4_k_cu_09dbb34d_97374cuda3std6ranges3__45__cpo9iter_moveE:
	.zero		1
	.type		_ZN39_INTERNAL_53500340_4_k_cu_09dbb34d_97374cuda3std3__45__cpo5beginE,@object
	.size		_ZN39_INTERNAL_53500340_4_k_cu_09dbb34d_97374cuda3std3__45__cpo5beginE,(_ZN39_INTERNAL_53500340_4_k_cu_09dbb34d_97374cuda3std3__441_GLOBAL__N__53500340_4_k_cu_09dbb34d_97376ignoreE - _ZN39_INTERNAL_53500340_4_k_cu_09dbb34d_97374cuda3std3__45__cpo5beginE)
_ZN39_INTERNAL_53500340_4_k_cu_09dbb34d_97374cuda3std3__45__cpo5beginE:
	.zero		1
	.type		_ZN39_INTERNAL_53500340_4_k_cu_09dbb34d_97374cuda3std3__441_GLOBAL__N__53500340_4_k_cu_09dbb34d_97376ignoreE,@object
	.size		_ZN39_INTERNAL_53500340_4_k_cu_09dbb34d_97374cuda3std3__441_GLOBAL__N__53500340_4_k_cu_09dbb34d_97376ignoreE,(_ZN39_INTERNAL_53500340_4_k_cu_09dbb34d_97374cute7productE - _ZN39_INTERNAL_53500340_4_k_cu_09dbb34d_97374cuda3std3__441_GLOBAL__N__53500340_4_k_cu_09dbb34d_97376ignoreE)
_ZN39_INTERNAL_53500340_4_k_cu_09dbb34d_97374cuda3std3__441_GLOBAL__N__53500340_4_k_cu_09dbb34d_97376ignoreE:
	.zero		1
	.type		_ZN39_INTERNAL_53500340_4_k_cu_09dbb34d_97374cute7productE,@object
	.size		_ZN39_INTERNAL_53500340_4_k_cu_09dbb34d_97374cute7productE,(_ZN39_INTERNAL_53500340_4_k_cu_09dbb34d_97374cuda3std3__45__cpo3endE - _ZN39_INTERNAL_53500340_4_k_cu_09dbb34d_97374cute7productE)
_ZN39_INTERNAL_53500340_4_k_cu_09dbb34d_97374cute7productE:
	.zero		1
	.type		_ZN39_INTERNAL_53500340_4_k_cu_09dbb34d_97374cuda3std3__45__cpo3endE,@object
	.size		_ZN39_INTERNAL_53500340_4_k_cu_09dbb34d_97374cuda3std3__45__cpo3endE,(_ZN39_INTERNAL_53500340_4_k_cu_09dbb34d_97374cuda3std3__419piecewise_constructE - _ZN39_INTERNAL_53500340_4_k_cu_09dbb34d_97374cuda3std3__45__cpo3endE)
_ZN39_INTERNAL_53500340_4_k_cu_09dbb34d_97374cuda3std3__45__cpo3endE:
	.zero		1
	.type		_ZN39_INTERNAL_53500340_4_k_cu_09dbb34d_97374cuda3std3__419piecewise_constructE,@object
	.size		_ZN39_INTERNAL_53500340_4_k_cu_09dbb34d_97374cuda3std3__419piecewise_constructE,(_ZN39_INTERNAL_53500340_4_k_cu_09dbb34d_97374cuda3std3__45__cpo4cendE - _ZN39_INTERNAL_53500340_4_k_cu_09dbb34d_97374cuda3std3__419piecewise_constructE)
_ZN39_INTERNAL_53500340_4_k_cu_09dbb34d_97374cuda3std3__419piecewise_constructE:
	.zero		1
	.type		_ZN39_INTERNAL_53500340_4_k_cu_09dbb34d_97374cuda3std3__45__cpo4cendE,@object
	.size		_ZN39_INTERNAL_53500340_4_k_cu_09dbb34d_97374cuda3std3__45__cpo4cendE,(_ZN39_INTERNAL_53500340_4_k_cu_09dbb34d_97374cuda3std6ranges3__45__cpo4swapE - _ZN39_INTERNAL_53500340_4_k_cu_09dbb34d_97374cuda3std3__45__cpo4cendE)
_ZN39_INTERNAL_53500340_4_k_cu_09dbb34d_97374cuda3std3__45__cpo4cendE:
	.zero		1
	.type		_ZN39_INTERNAL_53500340_4_k_cu_09dbb34d_97374cuda3std6ranges3__45__cpo4swapE,@object
	.size		_ZN39_INTERNAL_53500340_4_k_cu_09dbb34d_97374cuda3std6ranges3__45__cpo4swapE,(.L_10 - _ZN39_INTERNAL_53500340_4_k_cu_09dbb34d_97374cuda3std6ranges3__45__cpo4swapE)
_ZN39_INTERNAL_53500340_4_k_cu_09dbb34d_97374cuda3std6ranges3__45__cpo4swapE:
	.zero		1
.L_10:


//--------------------- .nv.constant0._ZN7cutlass13device_kernelINS_4gemm6kernel13GemmUniversalIN4cute5tupleIJiiiiEEENS1_10collective13CollectiveMmaINS1_35MainloopSm100TmaUmmaWarpSpecializedILi8ELi2ELi4ENS5_IJNS4_1CILi2EEENSA_ILi1EEESC_EEEEENS5_IJNSA_ILi64EEENSA_ILi128EEESG_EEENS_12float_e5m2_tENS5_IJlSC_lEEESI_SJ_NS4_8TiledMMAINS4_8MMA_AtomIJNS4_10MMA_TraitsINS4_19SM100_MMA_F8F6F4_SSEJSI_SI_fSF_SG_NS4_17integral_constantINS4_4UMMA5MajorELSQ_0EEESR_NSO_INSP_7ScaleInELSS_0EEEST_EEEEEENS4_6LayoutINS5_IJSC_SC_SC_EEENS5_IJNSA_ILi0EEESY_SY_EEEEENS5_IJNS4_10UnderscoreES11_S11_EEEEENS4_13SM90_TMA_LOADENS4_14ComposedLayoutINS4_7SwizzleILi3ELi4ELi3EEENS4_18smem_ptr_flag_bitsILi8EEENSW_INS5_IJNSA_ILi8EEESG_EEENS5_IJSG_SC_EEEEEEEvNS4_8identityENS4_23SM90_TMA_LOAD_MULTICASTES1E_vS1F_EENS_8epilogue10collective18CollectiveEpilogueINS1I_23Sm100TmaWarpSpecializedILi2ELi2ELi32ELb0ELb0EEEJSH_NS5_IJNSW_ISF_SC_EES1N_EEESI_SJ_SI_SJ_NS1I_6fusion15FusionCallbacksIS1M_NS1P_17LinearCombinationISI_fSI_fLNS_15FloatRoundStyleE2EEESH_S1O_JEEENS4_5SM1004TMEM4LOAD26SM100_TMEM_LOAD_16dp32b32xES14_NS15_INS16_ILi2ELi4ELi3EEES19_NSW_INS5_IJS1A_SF_EEENS5_IJSF_SC_EEEEEEENS4_39AutoVectorizingCopyWithAssumedAlignmentILi128EEENS4_14SM90_TMA_STOREES23_S25_S25_EEEvvEEEEvNT_6ParamsE --------------------------
	.section	.nv.constant0._ZN7cutlass13device_kernelINS_4gemm6kernel13GemmUniversalIN4cute5tupleIJiiiiEEENS1_10collective13CollectiveMmaINS1_35MainloopSm100TmaUmmaWarpSpecializedILi8ELi2ELi4ENS5_IJNS4_1CILi2EEENSA_ILi1EEESC_EEEEENS5_IJNSA_ILi64EEENSA_ILi128EEESG_EEENS_12float_e5m2_tENS5_IJlSC_lEEESI_SJ_NS4_8TiledMMAINS4_8MMA_AtomIJNS4_10MMA_TraitsINS4_19SM100_MMA_F8F6F4_SSEJSI_SI_fSF_SG_NS4_17integral_constantINS4_4UMMA5MajorELSQ_0EEESR_NSO_INSP_7ScaleInELSS_0EEEST_EEEEEENS4_6LayoutINS5_IJSC_SC_SC_EEENS5_IJNSA_ILi0EEESY_SY_EEEEENS5_IJNS4_10UnderscoreES11_S11_EEEEENS4_13SM90_TMA_LOADENS4_14ComposedLayoutINS4_7SwizzleILi3ELi4ELi3EEENS4_18smem_ptr_flag_bitsILi8EEENSW_INS5_IJNSA_ILi8EEESG_EEENS5_IJSG_SC_EEEEEEEvNS4_8identityENS4_23SM90_TMA_LOAD_MULTICASTES1E_vS1F_EENS_8epilogue10collective18CollectiveEpilogueINS1I_23Sm100TmaWarpSpecializedILi2ELi2ELi32ELb0ELb0EEEJSH_NS5_IJNSW_ISF_SC_EES1N_EEESI_SJ_SI_SJ_NS1I_6fusion15FusionCallbacksIS1M_NS1P_17LinearCombinationISI_fSI_fLNS_15FloatRoundStyleE2EEESH_S1O_JEEENS4_5SM1004TMEM4LOAD26SM100_TMEM_LOAD_16dp32b32xES14_NS15_INS16_ILi2ELi4ELi3EEES19_NSW_INS5_IJS1A_SF_EEENS5_IJSF_SC_EEEEEEENS4_39AutoVectorizingCopyWithAssumedAlignmentILi128EEENS4_14SM90_TMA_STOREES23_S25_S25_EEEvvEEEEvNT_6ParamsE,"a",@progbits
	.sectionflags	@""
	.align	4
.nv.constant0._ZN7cutlass13device_kernelINS_4gemm6kernel13GemmUniversalIN4cute5tupleIJiiiiEEENS1_10collective13CollectiveMmaINS1_35MainloopSm100TmaUmmaWarpSpecializedILi8ELi2ELi4ENS5_IJNS4_1CILi2EEENSA_ILi1EEESC_EEEEENS5_IJNSA_ILi64EEENSA_ILi128EEESG_EEENS_12float_e5m2_tENS5_IJlSC_lEEESI_SJ_NS4_8TiledMMAINS4_8MMA_AtomIJNS4_10MMA_TraitsINS4_19SM100_MMA_F8F6F4_SSEJSI_SI_fSF_SG_NS4_17integral_constantINS4_4UMMA5MajorELSQ_0EEESR_NSO_INSP_7ScaleInELSS_0EEEST_EEEEEENS4_6LayoutINS5_IJSC_SC_SC_EEENS5_IJNSA_ILi0EEESY_SY_EEEEENS5_IJNS4_10UnderscoreES11_S11_EEEEENS4_13SM90_TMA_LOADENS4_14ComposedLayoutINS4_7SwizzleILi3ELi4ELi3EEENS4_18smem_ptr_flag_bitsILi8EEENSW_INS5_IJNSA_ILi8EEESG_EEENS5_IJSG_SC_EEEEEEEvNS4_8identityENS4_23SM90_TMA_LOAD_MULTICASTES1E_vS1F_EENS_8epilogue10collective18CollectiveEpilogueINS1I_23Sm100TmaWarpSpecializedILi2ELi2ELi32ELb0ELb0EEEJSH_NS5_IJNSW_ISF_SC_EES1N_EEESI_SJ_SI_SJ_NS1I_6fusion15FusionCallbacksIS1M_NS1P_17LinearCombinationISI_fSI_fLNS_15FloatRoundStyleE2EEESH_S1O_JEEENS4_5SM1004TMEM4LOAD26SM100_TMEM_LOAD_16dp32b32xES14_NS15_INS16_ILi2ELi4ELi3EEES19_NSW_INS5_IJS1A_SF_EEENS5_IJSF_SC_EEEEEEENS4_39AutoVectorizingCopyWithAssumedAlignmentILi128EEENS4_14SM90_TMA_STOREES23_S25_S25_EEEvvEEEEvNT_6ParamsE:
	.zero		2944


//--------------------- SYMBOLS --------------------------

	.type		.nv.reservedSmem.offset0,@object
	.size		.nv.reservedSmem.offset0,0x4
	.type		.nv.reservedSmem.cap,@object
	.size		.nv.reservedSmem.cap,0x4
	.type		__assertfail,@function
